//
// Generated by NVIDIA NVVM Compiler
//
// Compiler Build ID: CL-36424714
// Cuda compilation tools, release 13.0, V13.0.88
// Based on NVVM 20.0.0
//

.version 9.0
.target sm_100
.address_size 64

	// .globl	_Z6kernelP6uchar4iii
.const .align 8 .b8 average[768];
.const .align 8 .b8 covMatrixInv[2304];

.visible .entry _Z6kernelP6uchar4iii(
	.param .u64 .ptr .align 1 _Z6kernelP6uchar4iii_param_0,
	.param .u32 _Z6kernelP6uchar4iii_param_1,
	.param .u32 _Z6kernelP6uchar4iii_param_2,
	.param .u32 _Z6kernelP6uchar4iii_param_3
)
{
	.local .align 16 .b8 	__local_depot0[256];
	.reg .b64 	%SP;
	.reg .b64 	%SPL;
	.reg .pred 	%p<50>;
	.reg .b16 	%rs<8>;
	.reg .b32 	%r<129>;
	.reg .b64 	%rd<47>;
	.reg .b64 	%fd<329>;

	mov.u64 	%SPL, __local_depot0;
	ld.param.u64 	%rd12, [_Z6kernelP6uchar4iii_param_0];
	ld.param.u32 	%r42, [_Z6kernelP6uchar4iii_param_1];
	ld.param.u32 	%r43, [_Z6kernelP6uchar4iii_param_2];
	ld.param.u32 	%r41, [_Z6kernelP6uchar4iii_param_3];
	cvta.to.global.u64 	%rd1, %rd12;
	mov.u32 	%r44, %ntid.x;
	mov.u32 	%r45, %ctaid.x;
	mov.u32 	%r46, %tid.x;
	mad.lo.s32 	%r112, %r44, %r45, %r46;
	mov.u32 	%r47, %nctaid.x;
	mul.lo.s32 	%r2, %r44, %r47;
	mul.lo.s32 	%r3, %r43, %r42;
	setp.ge.s32 	%p1, %r112, %r3;
	@%p1 bra 	$L__BB0_26;
	add.u64 	%rd2, %SPL, 0;
	setp.gt.s32 	%p2, %r41, 0;
	@%p2 bra 	$L__BB0_2;
	bra.uni 	$L__BB0_25;
$L__BB0_2:
	and.b32  	%r4, %r41, 3;
	and.b32  	%r5, %r41, 15;
	and.b32  	%r6, %r41, 7;
	and.b32  	%r7, %r41, 2147483644;
	and.b32  	%r8, %r41, 1;
	and.b32  	%r9, %r41, 2147483632;
	neg.s32 	%r10, %r7;
$L__BB0_3:
	setp.lt.u32 	%p4, %r41, 4;
	mul.wide.s32 	%rd16, %r112, 4;
	add.s64 	%rd3, %rd1, %rd16;
	.pragma "used_bytes_mask 7";
	ld.global.u32 	%r49, [%rd3];
	bfe.u32 	%r50, %r49, 0, 8;
	cvt.u16.u32 	%rs2, %r50;
	and.b16  	%rs3, %rs2, 255;
	bfe.u32 	%r51, %r49, 8, 8;
	cvt.u16.u32 	%rs4, %r51;
	and.b16  	%rs5, %rs4, 255;
	bfe.u32 	%r52, %r49, 16, 8;
	cvt.u16.u32 	%rs6, %r52;
	and.b16  	%rs7, %rs6, 255;
	cvt.rn.f64.u16 	%fd1, %rs3;
	cvt.rn.f64.u16 	%fd2, %rs5;
	cvt.rn.f64.u16 	%fd3, %rs7;
	mov.b32 	%r127, 0;
	@%p4 bra 	$L__BB0_6;
	mov.u64 	%rd19, average;
	add.s64 	%rd45, %rd19, 48;
	mov.u64 	%rd20, covMatrixInv;
	add.s64 	%rd44, %rd20, 144;
	add.s64 	%rd46, %rd2, 16;
	mov.u32 	%r113, %r10;
$L__BB0_5:
	.pragma "nounroll";
	ld.const.f64 	%fd14, [%rd45+-48];
	sub.f64 	%fd15, %fd1, %fd14;
	ld.const.f64 	%fd16, [%rd45+-40];
	sub.f64 	%fd17, %fd2, %fd16;
	ld.const.f64 	%fd18, [%rd45+-32];
	sub.f64 	%fd19, %fd3, %fd18;
	ld.const.f64 	%fd20, [%rd44+-144];
	mul.f64 	%fd21, %fd15, %fd20;
	mov.f64 	%fd22, 0d0000000000000000;
	sub.f64 	%fd23, %fd22, %fd21;
	ld.const.f64 	%fd24, [%rd44+-120];
	mul.f64 	%fd25, %fd17, %fd24;
	sub.f64 	%fd26, %fd23, %fd25;
	ld.const.f64 	%fd27, [%rd44+-96];
	mul.f64 	%fd28, %fd19, %fd27;
	sub.f64 	%fd29, %fd26, %fd28;
	fma.rn.f64 	%fd30, %fd29, %fd15, 0d0000000000000000;
	ld.const.f64 	%fd31, [%rd44+-136];
	mul.f64 	%fd32, %fd15, %fd31;
	sub.f64 	%fd33, %fd22, %fd32;
	ld.const.f64 	%fd34, [%rd44+-112];
	mul.f64 	%fd35, %fd17, %fd34;
	sub.f64 	%fd36, %fd33, %fd35;
	ld.const.f64 	%fd37, [%rd44+-88];
	mul.f64 	%fd38, %fd19, %fd37;
	sub.f64 	%fd39, %fd36, %fd38;
	fma.rn.f64 	%fd40, %fd39, %fd17, %fd30;
	ld.const.f64 	%fd41, [%rd44+-128];
	mul.f64 	%fd42, %fd15, %fd41;
	sub.f64 	%fd43, %fd22, %fd42;
	ld.const.f64 	%fd44, [%rd44+-104];
	mul.f64 	%fd45, %fd17, %fd44;
	sub.f64 	%fd46, %fd43, %fd45;
	ld.const.f64 	%fd47, [%rd44+-80];
	mul.f64 	%fd48, %fd19, %fd47;
	sub.f64 	%fd49, %fd46, %fd48;
	fma.rn.f64 	%fd50, %fd49, %fd19, %fd40;
	ld.const.f64 	%fd51, [%rd45+-24];
	sub.f64 	%fd52, %fd1, %fd51;
	ld.const.f64 	%fd53, [%rd45+-16];
	sub.f64 	%fd54, %fd2, %fd53;
	ld.const.f64 	%fd55, [%rd45+-8];
	sub.f64 	%fd56, %fd3, %fd55;
	ld.const.f64 	%fd57, [%rd44+-72];
	mul.f64 	%fd58, %fd52, %fd57;
	sub.f64 	%fd59, %fd22, %fd58;
	ld.const.f64 	%fd60, [%rd44+-48];
	mul.f64 	%fd61, %fd54, %fd60;
	sub.f64 	%fd62, %fd59, %fd61;
	ld.const.f64 	%fd63, [%rd44+-24];
	mul.f64 	%fd64, %fd56, %fd63;
	sub.f64 	%fd65, %fd62, %fd64;
	fma.rn.f64 	%fd66, %fd65, %fd52, 0d0000000000000000;
	ld.const.f64 	%fd67, [%rd44+-64];
	mul.f64 	%fd68, %fd52, %fd67;
	sub.f64 	%fd69, %fd22, %fd68;
	ld.const.f64 	%fd70, [%rd44+-40];
	mul.f64 	%fd71, %fd54, %fd70;
	sub.f64 	%fd72, %fd69, %fd71;
	ld.const.f64 	%fd73, [%rd44+-16];
	mul.f64 	%fd74, %fd56, %fd73;
	sub.f64 	%fd75, %fd72, %fd74;
	fma.rn.f64 	%fd76, %fd75, %fd54, %fd66;
	ld.const.f64 	%fd77, [%rd44+-56];
	mul.f64 	%fd78, %fd52, %fd77;
	sub.f64 	%fd79, %fd22, %fd78;
	ld.const.f64 	%fd80, [%rd44+-32];
	mul.f64 	%fd81, %fd54, %fd80;
	sub.f64 	%fd82, %fd79, %fd81;
	ld.const.f64 	%fd83, [%rd44+-8];
	mul.f64 	%fd84, %fd56, %fd83;
	sub.f64 	%fd85, %fd82, %fd84;
	fma.rn.f64 	%fd86, %fd85, %fd56, %fd76;
	st.local.v2.f64 	[%rd46+-16], {%fd50, %fd86};
	ld.const.f64 	%fd87, [%rd45];
	sub.f64 	%fd88, %fd1, %fd87;
	ld.const.f64 	%fd89, [%rd45+8];
	sub.f64 	%fd90, %fd2, %fd89;
	ld.const.f64 	%fd91, [%rd45+16];
	sub.f64 	%fd92, %fd3, %fd91;
	ld.const.f64 	%fd93, [%rd44];
	mul.f64 	%fd94, %fd88, %fd93;
	sub.f64 	%fd95, %fd22, %fd94;
	ld.const.f64 	%fd96, [%rd44+24];
	mul.f64 	%fd97, %fd90, %fd96;
	sub.f64 	%fd98, %fd95, %fd97;
	ld.const.f64 	%fd99, [%rd44+48];
	mul.f64 	%fd100, %fd92, %fd99;
	sub.f64 	%fd101, %fd98, %fd100;
	fma.rn.f64 	%fd102, %fd101, %fd88, 0d0000000000000000;
	ld.const.f64 	%fd103, [%rd44+8];
	mul.f64 	%fd104, %fd88, %fd103;
	sub.f64 	%fd105, %fd22, %fd104;
	ld.const.f64 	%fd106, [%rd44+32];
	mul.f64 	%fd107, %fd90, %fd106;
	sub.f64 	%fd108, %fd105, %fd107;
	ld.const.f64 	%fd109, [%rd44+56];
	mul.f64 	%fd110, %fd92, %fd109;
	sub.f64 	%fd111, %fd108, %fd110;
	fma.rn.f64 	%fd112, %fd111, %fd90, %fd102;
	ld.const.f64 	%fd113, [%rd44+16];
	mul.f64 	%fd114, %fd88, %fd113;
	sub.f64 	%fd115, %fd22, %fd114;
	ld.const.f64 	%fd116, [%rd44+40];
	mul.f64 	%fd117, %fd90, %fd116;
	sub.f64 	%fd118, %fd115, %fd117;
	ld.const.f64 	%fd119, [%rd44+64];
	mul.f64 	%fd120, %fd92, %fd119;
	sub.f64 	%fd121, %fd118, %fd120;
	fma.rn.f64 	%fd122, %fd121, %fd92, %fd112;
	ld.const.f64 	%fd123, [%rd45+24];
	sub.f64 	%fd124, %fd1, %fd123;
	ld.const.f64 	%fd125, [%rd45+32];
	sub.f64 	%fd126, %fd2, %fd125;
	ld.const.f64 	%fd127, [%rd45+40];
	sub.f64 	%fd128, %fd3, %fd127;
	ld.const.f64 	%fd129, [%rd44+72];
	mul.f64 	%fd130, %fd124, %fd129;
	sub.f64 	%fd131, %fd22, %fd130;
	ld.const.f64 	%fd132, [%rd44+96];
	mul.f64 	%fd133, %fd126, %fd132;
	sub.f64 	%fd134, %fd131, %fd133;
	ld.const.f64 	%fd135, [%rd44+120];
	mul.f64 	%fd136, %fd128, %fd135;
	sub.f64 	%fd137, %fd134, %fd136;
	fma.rn.f64 	%fd138, %fd137, %fd124, 0d0000000000000000;
	ld.const.f64 	%fd139, [%rd44+80];
	mul.f64 	%fd140, %fd124, %fd139;
	sub.f64 	%fd141, %fd22, %fd140;
	ld.const.f64 	%fd142, [%rd44+104];
	mul.f64 	%fd143, %fd126, %fd142;
	sub.f64 	%fd144, %fd141, %fd143;
	ld.const.f64 	%fd145, [%rd44+128];
	mul.f64 	%fd146, %fd128, %fd145;
	sub.f64 	%fd147, %fd144, %fd146;
	fma.rn.f64 	%fd148, %fd147, %fd126, %fd138;
	ld.const.f64 	%fd149, [%rd44+88];
	mul.f64 	%fd150, %fd124, %fd149;
	sub.f64 	%fd151, %fd22, %fd150;
	ld.const.f64 	%fd152, [%rd44+112];
	mul.f64 	%fd153, %fd126, %fd152;
	sub.f64 	%fd154, %fd151, %fd153;
	ld.const.f64 	%fd155, [%rd44+136];
	mul.f64 	%fd156, %fd128, %fd155;
	sub.f64 	%fd157, %fd154, %fd156;
	fma.rn.f64 	%fd158, %fd157, %fd128, %fd148;
	st.local.v2.f64 	[%rd46], {%fd122, %fd158};
	add.s32 	%r113, %r113, 4;
	add.s64 	%rd46, %rd46, 32;
	add.s64 	%rd45, %rd45, 96;
	add.s64 	%rd44, %rd44, 288;
	setp.eq.s32 	%p5, %r113, 0;
	mov.u32 	%r127, %r7;
	@%p5 bra 	$L__BB0_6;
	bra.uni 	$L__BB0_5;
$L__BB0_6:
	setp.eq.s32 	%p6, %r4, 0;
	@%p6 bra 	$L__BB0_11;
	setp.eq.s32 	%p7, %r4, 1;
	@%p7 bra 	$L__BB0_9;
	mul.wide.u32 	%rd21, %r127, 8;
	add.s64 	%rd22, %rd2, %rd21;
	mul.wide.u32 	%rd23, %r127, 24;
	mov.u64 	%rd24, average;
	add.s64 	%rd25, %rd24, %rd23;
	ld.const.f64 	%fd159, [%rd25];
	sub.f64 	%fd160, %fd1, %fd159;
	ld.const.f64 	%fd161, [%rd25+8];
	sub.f64 	%fd162, %fd2, %fd161;
	ld.const.f64 	%fd163, [%rd25+16];
	sub.f64 	%fd164, %fd3, %fd163;
	mul.wide.u32 	%rd26, %r127, 72;
	mov.u64 	%rd27, covMatrixInv;
	add.s64 	%rd28, %rd27, %rd26;
	ld.const.f64 	%fd165, [%rd28];
	mul.f64 	%fd166, %fd160, %fd165;
	mov.f64 	%fd167, 0d0000000000000000;
	sub.f64 	%fd168, %fd167, %fd166;
	ld.const.f64 	%fd169, [%rd28+24];
	mul.f64 	%fd170, %fd162, %fd169;
	sub.f64 	%fd171, %fd168, %fd170;
	ld.const.f64 	%fd172, [%rd28+48];
	mul.f64 	%fd173, %fd164, %fd172;
	sub.f64 	%fd174, %fd171, %fd173;
	fma.rn.f64 	%fd175, %fd174, %fd160, 0d0000000000000000;
	ld.const.f64 	%fd176, [%rd28+8];
	mul.f64 	%fd177, %fd160, %fd176;
	sub.f64 	%fd178, %fd167, %fd177;
	ld.const.f64 	%fd179, [%rd28+32];
	mul.f64 	%fd180, %fd162, %fd179;
	sub.f64 	%fd181, %fd178, %fd180;
	ld.const.f64 	%fd182, [%rd28+56];
	mul.f64 	%fd183, %fd164, %fd182;
	sub.f64 	%fd184, %fd181, %fd183;
	fma.rn.f64 	%fd185, %fd184, %fd162, %fd175;
	ld.const.f64 	%fd186, [%rd28+16];
	mul.f64 	%fd187, %fd160, %fd186;
	sub.f64 	%fd188, %fd167, %fd187;
	ld.const.f64 	%fd189, [%rd28+40];
	mul.f64 	%fd190, %fd162, %fd189;
	sub.f64 	%fd191, %fd188, %fd190;
	ld.const.f64 	%fd192, [%rd28+64];
	mul.f64 	%fd193, %fd164, %fd192;
	sub.f64 	%fd194, %fd191, %fd193;
	fma.rn.f64 	%fd195, %fd194, %fd164, %fd185;
	st.local.f64 	[%rd22], %fd195;
	ld.const.f64 	%fd196, [%rd25+24];
	sub.f64 	%fd197, %fd1, %fd196;
	ld.const.f64 	%fd198, [%rd25+32];
	sub.f64 	%fd199, %fd2, %fd198;
	ld.const.f64 	%fd200, [%rd25+40];
	sub.f64 	%fd201, %fd3, %fd200;
	ld.const.f64 	%fd202, [%rd28+72];
	mul.f64 	%fd203, %fd197, %fd202;
	sub.f64 	%fd204, %fd167, %fd203;
	ld.const.f64 	%fd205, [%rd28+96];
	mul.f64 	%fd206, %fd199, %fd205;
	sub.f64 	%fd207, %fd204, %fd206;
	ld.const.f64 	%fd208, [%rd28+120];
	mul.f64 	%fd209, %fd201, %fd208;
	sub.f64 	%fd210, %fd207, %fd209;
	fma.rn.f64 	%fd211, %fd210, %fd197, 0d0000000000000000;
	ld.const.f64 	%fd212, [%rd28+80];
	mul.f64 	%fd213, %fd197, %fd212;
	sub.f64 	%fd214, %fd167, %fd213;
	ld.const.f64 	%fd215, [%rd28+104];
	mul.f64 	%fd216, %fd199, %fd215;
	sub.f64 	%fd217, %fd214, %fd216;
	ld.const.f64 	%fd218, [%rd28+128];
	mul.f64 	%fd219, %fd201, %fd218;
	sub.f64 	%fd220, %fd217, %fd219;
	fma.rn.f64 	%fd221, %fd220, %fd199, %fd211;
	ld.const.f64 	%fd222, [%rd28+88];
	mul.f64 	%fd223, %fd197, %fd222;
	sub.f64 	%fd224, %fd167, %fd223;
	ld.const.f64 	%fd225, [%rd28+112];
	mul.f64 	%fd226, %fd199, %fd225;
	sub.f64 	%fd227, %fd224, %fd226;
	ld.const.f64 	%fd228, [%rd28+136];
	mul.f64 	%fd229, %fd201, %fd228;
	sub.f64 	%fd230, %fd227, %fd229;
	fma.rn.f64 	%fd231, %fd230, %fd201, %fd221;
	st.local.f64 	[%rd22+8], %fd231;
	add.s32 	%r127, %r127, 2;
$L__BB0_9:
	setp.eq.s32 	%p8, %r8, 0;
	@%p8 bra 	$L__BB0_11;
	mul.wide.u32 	%rd29, %r127, 8;
	add.s64 	%rd30, %rd2, %rd29;
	mul.wide.u32 	%rd31, %r127, 24;
	mov.u64 	%rd32, average;
	add.s64 	%rd33, %rd32, %rd31;
	ld.const.f64 	%fd232, [%rd33];
	sub.f64 	%fd233, %fd1, %fd232;
	ld.const.f64 	%fd234, [%rd33+8];
	sub.f64 	%fd235, %fd2, %fd234;
	ld.const.f64 	%fd236, [%rd33+16];
	sub.f64 	%fd237, %fd3, %fd236;
	mul.wide.u32 	%rd34, %r127, 72;
	mov.u64 	%rd35, covMatrixInv;
	add.s64 	%rd36, %rd35, %rd34;
	ld.const.f64 	%fd238, [%rd36];
	mul.f64 	%fd239, %fd233, %fd238;
	mov.f64 	%fd240, 0d0000000000000000;
	sub.f64 	%fd241, %fd240, %fd239;
	ld.const.f64 	%fd242, [%rd36+24];
	mul.f64 	%fd243, %fd235, %fd242;
	sub.f64 	%fd244, %fd241, %fd243;
	ld.const.f64 	%fd245, [%rd36+48];
	mul.f64 	%fd246, %fd237, %fd245;
	sub.f64 	%fd247, %fd244, %fd246;
	fma.rn.f64 	%fd248, %fd247, %fd233, 0d0000000000000000;
	ld.const.f64 	%fd249, [%rd36+8];
	mul.f64 	%fd250, %fd233, %fd249;
	sub.f64 	%fd251, %fd240, %fd250;
	ld.const.f64 	%fd252, [%rd36+32];
	mul.f64 	%fd253, %fd235, %fd252;
	sub.f64 	%fd254, %fd251, %fd253;
	ld.const.f64 	%fd255, [%rd36+56];
	mul.f64 	%fd256, %fd237, %fd255;
	sub.f64 	%fd257, %fd254, %fd256;
	fma.rn.f64 	%fd258, %fd257, %fd235, %fd248;
	ld.const.f64 	%fd259, [%rd36+16];
	mul.f64 	%fd260, %fd233, %fd259;
	sub.f64 	%fd261, %fd240, %fd260;
	ld.const.f64 	%fd262, [%rd36+40];
	mul.f64 	%fd263, %fd235, %fd262;
	sub.f64 	%fd264, %fd261, %fd263;
	ld.const.f64 	%fd265, [%rd36+64];
	mul.f64 	%fd266, %fd237, %fd265;
	sub.f64 	%fd267, %fd264, %fd266;
	fma.rn.f64 	%fd268, %fd267, %fd237, %fd258;
	st.local.f64 	[%rd30], %fd268;
$L__BB0_11:
	setp.lt.u32 	%p9, %r41, 16;
	ld.local.f64 	%fd326, [%rd2];
	mov.b32 	%r120, 0;
	mov.u32 	%r125, %r120;
	@%p9 bra 	$L__BB0_14;
	mov.b32 	%r114, 0;
	mov.u32 	%r125, %r114;
$L__BB0_13:
	.pragma "nounroll";
	mul.wide.u32 	%rd37, %r114, 8;
	add.s64 	%rd38, %rd2, %rd37;
	ld.local.v2.f64 	{%fd269, %fd270}, [%rd38];
	setp.gt.f64 	%p10, %fd269, %fd326;
	selp.b32 	%r56, %r114, %r125, %p10;
	selp.f64 	%fd271, %fd269, %fd326, %p10;
	add.s32 	%r57, %r114, 1;
	setp.gt.f64 	%p11, %fd270, %fd271;
	selp.b32 	%r58, %r57, %r56, %p11;
	selp.f64 	%fd272, %fd270, %fd271, %p11;
	add.s32 	%r59, %r114, 2;
	ld.local.v2.f64 	{%fd273, %fd274}, [%rd38+16];
	setp.gt.f64 	%p12, %fd273, %fd272;
	selp.b32 	%r60, %r59, %r58, %p12;
	selp.f64 	%fd275, %fd273, %fd272, %p12;
	add.s32 	%r61, %r114, 3;
	setp.gt.f64 	%p13, %fd274, %fd275;
	selp.b32 	%r62, %r61, %r60, %p13;
	selp.f64 	%fd276, %fd274, %fd275, %p13;
	add.s32 	%r63, %r114, 4;
	ld.local.v2.f64 	{%fd277, %fd278}, [%rd38+32];
	setp.gt.f64 	%p14, %fd277, %fd276;
	selp.b32 	%r64, %r63, %r62, %p14;
	selp.f64 	%fd279, %fd277, %fd276, %p14;
	add.s32 	%r65, %r114, 5;
	setp.gt.f64 	%p15, %fd278, %fd279;
	selp.b32 	%r66, %r65, %r64, %p15;
	selp.f64 	%fd280, %fd278, %fd279, %p15;
	add.s32 	%r67, %r114, 6;
	ld.local.v2.f64 	{%fd281, %fd282}, [%rd38+48];
	setp.gt.f64 	%p16, %fd281, %fd280;
	selp.b32 	%r68, %r67, %r66, %p16;
	selp.f64 	%fd283, %fd281, %fd280, %p16;
	add.s32 	%r69, %r114, 7;
	setp.gt.f64 	%p17, %fd282, %fd283;
	selp.b32 	%r70, %r69, %r68, %p17;
	selp.f64 	%fd284, %fd282, %fd283, %p17;
	add.s32 	%r71, %r114, 8;
	ld.local.v2.f64 	{%fd285, %fd286}, [%rd38+64];
	setp.gt.f64 	%p18, %fd285, %fd284;
	selp.b32 	%r72, %r71, %r70, %p18;
	selp.f64 	%fd287, %fd285, %fd284, %p18;
	add.s32 	%r73, %r114, 9;
	setp.gt.f64 	%p19, %fd286, %fd287;
	selp.b32 	%r74, %r73, %r72, %p19;
	selp.f64 	%fd288, %fd286, %fd287, %p19;
	add.s32 	%r75, %r114, 10;
	ld.local.v2.f64 	{%fd289, %fd290}, [%rd38+80];
	setp.gt.f64 	%p20, %fd289, %fd288;
	selp.b32 	%r76, %r75, %r74, %p20;
	selp.f64 	%fd291, %fd289, %fd288, %p20;
	add.s32 	%r77, %r114, 11;
	setp.gt.f64 	%p21, %fd290, %fd291;
	selp.b32 	%r78, %r77, %r76, %p21;
	selp.f64 	%fd292, %fd290, %fd291, %p21;
	add.s32 	%r79, %r114, 12;
	ld.local.v2.f64 	{%fd293, %fd294}, [%rd38+96];
	setp.gt.f64 	%p22, %fd293, %fd292;
	selp.b32 	%r80, %r79, %r78, %p22;
	selp.f64 	%fd295, %fd293, %fd292, %p22;
	add.s32 	%r81, %r114, 13;
	setp.gt.f64 	%p23, %fd294, %fd295;
	selp.b32 	%r82, %r81, %r80, %p23;
	selp.f64 	%fd296, %fd294, %fd295, %p23;
	add.s32 	%r83, %r114, 14;
	ld.local.v2.f64 	{%fd297, %fd298}, [%rd38+112];
	setp.gt.f64 	%p24, %fd297, %fd296;
	selp.b32 	%r84, %r83, %r82, %p24;
	selp.f64 	%fd299, %fd297, %fd296, %p24;
	add.s32 	%r85, %r114, 15;
	setp.gt.f64 	%p25, %fd298, %fd299;
	selp.b32 	%r125, %r85, %r84, %p25;
	selp.f64 	%fd326, %fd298, %fd299, %p25;
	add.s32 	%r114, %r114, 16;
	setp.ne.s32 	%p26, %r114, %r9;
	mov.u32 	%r120, %r9;
	@%p26 bra 	$L__BB0_13;
$L__BB0_14:
	setp.eq.s32 	%p27, %r5, 0;
	@%p27 bra 	$L__BB0_24;
	add.s32 	%r87, %r5, -1;
	setp.lt.u32 	%p28, %r87, 7;
	@%p28 bra 	$L__BB0_17;
	mul.wide.u32 	%rd39, %r120, 8;
	add.s64 	%rd40, %rd2, %rd39;
	ld.local.f64 	%fd300, [%rd40];
	setp.gt.f64 	%p29, %fd300, %fd326;
	selp.b32 	%r88, %r120, %r125, %p29;
	selp.f64 	%fd301, %fd300, %fd326, %p29;
	add.s32 	%r89, %r120, 1;
	ld.local.f64 	%fd302, [%rd40+8];
	setp.gt.f64 	%p30, %fd302, %fd301;
	selp.b32 	%r90, %r89, %r88, %p30;
	selp.f64 	%fd303, %fd302, %fd301, %p30;
	add.s32 	%r91, %r120, 2;
	ld.local.f64 	%fd304, [%rd40+16];
	setp.gt.f64 	%p31, %fd304, %fd303;
	selp.b32 	%r92, %r91, %r90, %p31;
	selp.f64 	%fd305, %fd304, %fd303, %p31;
	add.s32 	%r93, %r120, 3;
	ld.local.f64 	%fd306, [%rd40+24];
	setp.gt.f64 	%p32, %fd306, %fd305;
	selp.b32 	%r94, %r93, %r92, %p32;
	selp.f64 	%fd307, %fd306, %fd305, %p32;
	add.s32 	%r95, %r120, 4;
	ld.local.f64 	%fd308, [%rd40+32];
	setp.gt.f64 	%p33, %fd308, %fd307;
	selp.b32 	%r96, %r95, %r94, %p33;
	selp.f64 	%fd309, %fd308, %fd307, %p33;
	add.s32 	%r97, %r120, 5;
	ld.local.f64 	%fd310, [%rd40+40];
	setp.gt.f64 	%p34, %fd310, %fd309;
	selp.b32 	%r98, %r97, %r96, %p34;
	selp.f64 	%fd311, %fd310, %fd309, %p34;
	add.s32 	%r99, %r120, 6;
	ld.local.f64 	%fd312, [%rd40+48];
	setp.gt.f64 	%p35, %fd312, %fd311;
	selp.b32 	%r100, %r99, %r98, %p35;
	selp.f64 	%fd313, %fd312, %fd311, %p35;
	add.s32 	%r101, %r120, 7;
	ld.local.f64 	%fd314, [%rd40+56];
	setp.gt.f64 	%p36, %fd314, %fd313;
	selp.b32 	%r125, %r101, %r100, %p36;
	selp.f64 	%fd326, %fd314, %fd313, %p36;
	add.s32 	%r120, %r120, 8;
$L__BB0_17:
	setp.eq.s32 	%p37, %r6, 0;
	@%p37 bra 	$L__BB0_24;
	add.s32 	%r103, %r6, -1;
	setp.lt.u32 	%p38, %r103, 3;
	@%p38 bra 	$L__BB0_20;
	mul.wide.u32 	%rd41, %r120, 8;
	add.s64 	%rd42, %rd2, %rd41;
	ld.local.f64 	%fd315, [%rd42];
	setp.gt.f64 	%p39, %fd315, %fd326;
	selp.b32 	%r104, %r120, %r125, %p39;
	selp.f64 	%fd316, %fd315, %fd326, %p39;
	add.s32 	%r105, %r120, 1;
	ld.local.f64 	%fd317, [%rd42+8];
	setp.gt.f64 	%p40, %fd317, %fd316;
	selp.b32 	%r106, %r105, %r104, %p40;
	selp.f64 	%fd318, %fd317, %fd316, %p40;
	add.s32 	%r107, %r120, 2;
	ld.local.f64 	%fd319, [%rd42+16];
	setp.gt.f64 	%p41, %fd319, %fd318;
	selp.b32 	%r108, %r107, %r106, %p41;
	selp.f64 	%fd320, %fd319, %fd318, %p41;
	add.s32 	%r109, %r120, 3;
	ld.local.f64 	%fd321, [%rd42+24];
	setp.gt.f64 	%p42, %fd321, %fd320;
	selp.b32 	%r125, %r109, %r108, %p42;
	selp.f64 	%fd326, %fd321, %fd320, %p42;
	add.s32 	%r120, %r120, 4;
$L__BB0_20:
	setp.eq.s32 	%p43, %r4, 0;
	@%p43 bra 	$L__BB0_24;
	setp.eq.s32 	%p44, %r4, 1;
	mul.wide.u32 	%rd43, %r120, 8;
	add.s64 	%rd11, %rd2, %rd43;
	ld.local.f64 	%fd322, [%rd11];
	setp.gt.f64 	%p45, %fd322, %fd326;
	selp.b32 	%r125, %r120, %r125, %p45;
	selp.f64 	%fd11, %fd322, %fd326, %p45;
	@%p44 bra 	$L__BB0_24;
	setp.eq.s32 	%p46, %r4, 2;
	add.s32 	%r110, %r120, 1;
	ld.local.f64 	%fd323, [%rd11+8];
	setp.gt.f64 	%p47, %fd323, %fd11;
	selp.b32 	%r125, %r110, %r125, %p47;
	selp.f64 	%fd12, %fd323, %fd11, %p47;
	@%p46 bra 	$L__BB0_24;
	add.s32 	%r111, %r120, 2;
	ld.local.f64 	%fd324, [%rd11+16];
	setp.gt.f64 	%p48, %fd324, %fd12;
	selp.b32 	%r125, %r111, %r125, %p48;
$L__BB0_24:
	st.global.u8 	[%rd3+3], %r125;
	add.s32 	%r112, %r112, %r2;
	setp.lt.s32 	%p49, %r112, %r3;
	@%p49 bra 	$L__BB0_3;
	bra.uni 	$L__BB0_26;
$L__BB0_25:
	mul.wide.s32 	%rd14, %r112, 4;
	add.s64 	%rd15, %rd1, %rd14;
	mov.b16 	%rs1, 0;
	st.global.u8 	[%rd15+3], %rs1;
	add.s32 	%r112, %r112, %r2;
	setp.lt.s32 	%p3, %r112, %r3;
	@%p3 bra 	$L__BB0_25;
$L__BB0_26:
	ret;

}


// ===== COMPILED SASS (sm_100) =====

	.target	sm_100

	.elftype	@"ET_EXEC"


//--------------------- .note.nv.tkinfo           --------------------------
	.section	.note.nv.tkinfo,"",@"SHT_NOTE"
	.sectionflags	@"SHF_NOTE_NV_TKINFO"
	.tkinfo
        /*0018*/ 	.word	0x00000002
        /*0030*/ 	.string	""
        /*0030*/ 	.string	"ptxas"
        /*0030*/ 	.string	"Cuda compilation tools, release 13.0, V13.0.88"
        /*0030*/ 	.string	"Build cuda_13.0.r13.0/compiler.36424714_0"
        /*0030*/ 	.string	"-arch sm_100 -m 64 "



//--------------------- .note.nv.cuinfo           --------------------------
	.section	.note.nv.cuinfo,"",@"SHT_NOTE"
	.sectionflags	@"SHF_NOTE_NV_CUINFO"
        /*0018*/ 	.short	0x0002
        /*001a*/ 	.short	0x0064
        /*001c*/ 	.short	0x0082
	.zero		2


//--------------------- .nv.info                  --------------------------
	.section	.nv.info,"",@"SHT_CUDA_INFO"
	.align	4


	//----- nvinfo : EIATTR_REGCOUNT
	.align		4
        /*0000*/ 	.byte	0x04, 0x2f
        /*0002*/ 	.short	(.L_3 - .L_2)
	.align		4
.L_2:
        /*0004*/ 	.word	index@(_Z6kernelP6uchar4iii)
        /*0008*/ 	.word	0x00000028


	//----- nvinfo : EIATTR_FRAME_SIZE
	.align		4
.L_3:
        /*000c*/ 	.byte	0x04, 0x11
        /*000e*/ 	.short	(.L_5 - .L_4)
	.align		4
.L_4:
        /*0010*/ 	.word	index@(_Z6kernelP6uchar4iii)
        /*0014*/ 	.word	0x00000100


	//----- nvinfo : EIATTR_MIN_STACK_SIZE
	.align		4
.L_5:
        /*0018*/ 	.byte	0x04, 0x12
        /*001a*/ 	.short	(.L_7 - .L_6)
	.align		4
.L_6:
        /*001c*/ 	.word	index@(_Z6kernelP6uchar4iii)
        /*0020*/ 	.word	0x00000100
.L_7:


//--------------------- .nv.compat                --------------------------
	.section	.nv.compat,"",@"SHT_CUDA_COMPAT_INFO"
	.align	4
        /*0000*/ 	.byte	0x02, 0x09, 0x00, 0x00, 0x02, 0x02, 0x01, 0x00, 0x02, 0x05, 0x05, 0x00, 0x03, 0x07, 0x01, 0x01
        /*0010*/ 	.byte	0x02, 0x03, 0x00, 0x00, 0x02, 0x06, 0x01, 0x00, 0x04, 0x0b, 0x08, 0x00, 0x01, 0x00, 0x00, 0x00
        /*0020*/ 	.byte	0x00, 0x00, 0x00, 0x00


//--------------------- .nv.info._Z6kernelP6uchar4iii --------------------------
	.section	.nv.info._Z6kernelP6uchar4iii,"",@"SHT_CUDA_INFO"
	.sectionflags	@""
	.align	4


	//----- nvinfo : EIATTR_CUDA_API_VERSION
	.align		4
        /*0000*/ 	.byte	0x04, 0x37
        /*0002*/ 	.short	(.L_9 - .L_8)
.L_8:
        /*0004*/ 	.word	0x00000082


	//----- nvinfo : EIATTR_KPARAM_INFO
	.align		4
.L_9:
        /*0008*/ 	.byte	0x04, 0x17
        /*000a*/ 	.short	(.L_11 - .L_10)
.L_10:
        /*000c*/ 	.word	0x00000000
        /*0010*/ 	.short	0x0003
        /*0012*/ 	.short	0x0010
        /*0014*/ 	.byte	0x00, 0xf0, 0x11, 0x00


	//----- nvinfo : EIATTR_KPARAM_INFO
	.align		4
.L_11:
        /*0018*/ 	.byte	0x04, 0x17
        /*001a*/ 	.short	(.L_13 - .L_12)
.L_12:
        /*001c*/ 	.word	0x00000000
        /*0020*/ 	.short	0x0002
        /*0022*/ 	.short	0x000c
        /*0024*/ 	.byte	0x00, 0xf0, 0x11, 0x00


	//----- nvinfo : EIATTR_KPARAM_INFO
	.align		4
.L_13:
        /*0028*/ 	.byte	0x04, 0x17
        /*002a*/ 	.short	(.L_15 - .L_14)
.L_14:
        /*002c*/ 	.word	0x00000000
        /*0030*/ 	.short	0x0001
        /*0032*/ 	.short	0x0008
        /*0034*/ 	.byte	0x00, 0xf0, 0x11, 0x00


	//----- nvinfo : EIATTR_KPARAM_INFO
	.align		4
.L_15:
        /*0038*/ 	.byte	0x04, 0x17
        /*003a*/ 	.short	(.L_17 - .L_16)
.L_16:
        /*003c*/ 	.word	0x00000000
        /*0040*/ 	.short	0x0000
        /*0042*/ 	.short	0x0000
        /*0044*/ 	.byte	0x00, 0xf5, 0x21, 0x00


	//----- nvinfo : EIATTR_SPARSE_MMA_MASK
	.align		4
.L_17:
        /*0048*/ 	.byte	0x03, 0x50
        /*004a*/ 	.short	0x0000


	//----- nvinfo : EIATTR_MAXREG_COUNT
	.align		4
        /*004c*/ 	.byte	0x03, 0x1b
        /*004e*/ 	.short	0x00ff


	//----- nvinfo : EIATTR_MERCURY_ISA_VERSION
	.align		4
        /*0050*/ 	.byte	0x03, 0x5f
        /*0052*/ 	.short	0x0101


	//----- nvinfo : EIATTR_UNUSED_LOAD_BYTE_OFFSET
	.align		4
        /*0054*/ 	.byte	0x04, 0x44
        /*0056*/ 	.short	(.L_19 - .L_18)


	//   ....[0]....
.L_18:
        /*0058*/ 	.word	0x000001e0
        /*005c*/ 	.word	0x00000007


	//----- nvinfo : EIATTR_VRC_CTA_INIT_COUNT
	.align		4
.L_19:
        /*0060*/ 	.byte	0x02, 0x4a
	.zero		1
	.zero		1


	//----- nvinfo : EIATTR_EXIT_INSTR_OFFSETS
	.align		4
        /*0064*/ 	.byte	0x04, 0x1c
        /*0066*/ 	.short	(.L_21 - .L_20)


	//   ....[0]....
.L_20:
        /*0068*/ 	.word	0x000000b0


	//   ....[1]....
        /*006c*/ 	.word	0x00000160


	//   ....[2]....
        /*0070*/ 	.word	0x00001b60


	//----- nvinfo : EIATTR_CRS_STACK_SIZE
	.align		4
.L_21:
        /*0074*/ 	.byte	0x04, 0x1e
        /*0076*/ 	.short	(.L_23 - .L_22)
.L_22:
        /*0078*/ 	.word	0x00000000


	//----- nvinfo : EIATTR_CBANK_PARAM_SIZE
	.align		4
.L_23:
        /*007c*/ 	.byte	0x03, 0x19
        /*007e*/ 	.short	0x0014


	//----- nvinfo : EIATTR_PARAM_CBANK
	.align		4
        /*0080*/ 	.byte	0x04, 0x0a
        /*0082*/ 	.short	(.L_25 - .L_24)
	.align		4
.L_24:
        /*0084*/ 	.word	index@(.nv.constant0._Z6kernelP6uchar4iii)
        /*0088*/ 	.short	0x0380
        /*008a*/ 	.short	0x0014


	//----- nvinfo : EIATTR_SW_WAR
	.align		4
.L_25:
        /*008c*/ 	.byte	0x04, 0x36
        /*008e*/ 	.short	(.L_27 - .L_26)
.L_26:
        /*0090*/ 	.word	0x00000008
.L_27:


//--------------------- .nv.callgraph             --------------------------
	.section	.nv.callgraph,"",@"SHT_CUDA_CALLGRAPH"
	.align	4
	.sectionentsize	8
	.align		4
        /*0000*/ 	.word	0x00000000
	.align		4
        /*0004*/ 	.word	0xffffffff
	.align		4
        /*0008*/ 	.word	0x00000000
	.align		4
        /*000c*/ 	.word	0xfffffffe
	.align		4
        /*0010*/ 	.word	0x00000000
	.align		4
        /*0014*/ 	.word	0xfffffffd
	.align		4
        /*0018*/ 	.word	0x00000000
	.align		4
        /*001c*/ 	.word	0xfffffffc


//--------------------- .nv.constant3             --------------------------
	.section	.nv.constant3,"a",@progbits
	.align	8
.nv.constant3:
	.type		average,@object
	.size		average,(covMatrixInv - average)
average:
	.zero		768
	.type		covMatrixInv,@object
	.size		covMatrixInv,(.L_1 - covMatrixInv)
covMatrixInv:
	.zero		2304
.L_1:


//--------------------- .text._Z6kernelP6uchar4iii --------------------------
	.section	.text._Z6kernelP6uchar4iii,"ax",@progbits
	.align	128
        .global         _Z6kernelP6uchar4iii
        .type           _Z6kernelP6uchar4iii,@function
        .size           _Z6kernelP6uchar4iii,(.L_x_13 - _Z6kernelP6uchar4iii)
        .other          _Z6kernelP6uchar4iii,@"STO_CUDA_ENTRY STV_DEFAULT"
_Z6kernelP6uchar4iii:
.text._Z6kernelP6uchar4iii:
[----:B------:R-:W0:Y:S01]  /*0000*/  LDC R1, c[0x0][0x37c] ;  /* 0x0000df00ff017b82 */ /* 0x000e220000000800 */
[----:B------:R-:W1:Y:S01]  /*0010*/  S2R R30, SR_CTAID.X ;  /* 0x00000000001e7919 */ /* 0x000e620000002500 */
[----:B------:R-:W2:Y:S01]  /*0020*/  LDCU.64 UR8, c[0x0][0x388] ;  /* 0x00007100ff0877ac */ /* 0x000ea20008000a00 */
[----:B0-----:R-:W-:Y:S01]  /*0030*/  VIADD R1, R1, 0xffffff00 ;  /* 0xffffff0001017836 */ /* 0x001fe20000000000 */
[----:B------:R-:W1:Y:S01]  /*0040*/  S2R R3, SR_TID.X ;  /* 0x0000000000037919 */ /* 0x000e620000002100 */
[----:B------:R-:W1:Y:S01]  /*0050*/  LDCU UR4, c[0x0][0x360] ;  /* 0x00006c00ff0477ac */ /* 0x000e620008000800 */
[----:B------:R-:W0:Y:S01]  /*0060*/  LDCU UR6, c[0x0][0x370] ;  /* 0x00006e00ff0677ac */ /* 0x000e220008000800 */
[----:B--2---:R-:W-:Y:S01]  /*0070*/  UIMAD UR5, UR9, UR8, URZ ;  /* 0x00000008090572a4 */ /* 0x004fe2000f8e02ff */
[----:B-1----:R-:W-:Y:S01]  /*0080*/  IMAD R30, R30, UR4, R3 ;  /* 0x000000041e1e7c24 */ /* 0x002fe2000f8e0203 */
[----:B0-----:R-:W-:-:S04]  /*0090*/  UIMAD UR4, UR4, UR6, URZ ;  /* 0x00000006040472a4 */ /* 0x001fc8000f8e02ff */
[----:B------:R-:W-:-:S13]  /*00a0*/  ISETP.GE.AND P0, PT, R30, UR5, PT ;  /* 0x000000051e007c0c */ /* 0x000fda000bf06270 */
[----:B------:R-:W-:Y:S05]  /*00b0*/  @P0 EXIT ;  /* 0x000000000000094d */ /* 0x000fea0003800000 */
[----:B------:R-:W0:Y:S01]  /*00c0*/  LDC R3, c[0x0][0x390] ;  /* 0x0000e400ff037b82 */ /* 0x000e220000000800 */
[----:B------:R-:W1:Y:S01]  /*00d0*/  LDCU.64 UR8, c[0x0][0x358] ;  /* 0x00006b00ff0877ac */ /* 0x000e620008000a00 */
[----:B0-----:R-:W-:-:S13]  /*00e0*/  ISETP.GT.AND P0, PT, R3, RZ, PT ;  /* 0x000000ff0300720c */ /* 0x001fda0003f04270 */
[----:B-1----:R-:W-:Y:S05]  /*00f0*/  @P0 BRA `(.L_x_0) ;  /* 0x00000000001c0947 */ /* 0x002fea0003800000 */
[----:B------:R-:W0:Y:S02]  /*0100*/  LDC.64 R4, c[0x0][0x380] ;  /* 0x0000e000ff047b82 */ /* 0x000e240000000a00 */
.L_x_1:
[----:B0-----:R-:W-:-:S04]  /*0110*/  IMAD.WIDE R2, R30, 0x4, R4 ;  /* 0x000000041e027825 */ /* 0x001fc800078e0204 */
[----:B------:R-:W-:Y:S01]  /*0120*/  VIADD R30, R30, UR4 ;  /* 0x000000041e1e7c36 */ /* 0x000fe20008000000 */
[----:B------:R1:W-:Y:S04]  /*0130*/  STG.E.U8 desc[UR8][R2.64+0x3], RZ ;  /* 0x000003ff02007986 */ /* 0x0003e8000c101108 */
[----:B------:R-:W-:-:S13]  /*0140*/  ISETP.GE.AND P0, PT, R30, UR5, PT ;  /* 0x000000051e007c0c */ /* 0x000fda000bf06270 */
[----:B-1----:R-:W-:Y:S05]  /*0150*/  @!P0 BRA `(.L_x_1) ;  /* 0xfffffffc00ec8947 */ /* 0x002fea000383ffff */
[----:B------:R-:W-:Y:S05]  /*0160*/  EXIT ;  /* 0x000000000000794d */ /* 0x000fea0003800000 */
.L_x_0:
[C---:B------:R-:W-:Y:S02]  /*0170*/  LOP3.LUT R29, R3.reuse, 0x3, RZ, 0xc0, !PT ;  /* 0x00000003031d7812 */ /* 0x040fe400078ec0ff */
[C---:B------:R-:W-:Y:S02]  /*0180*/  LOP3.LUT R2, R3.reuse, 0x7ffffffc, RZ, 0xc0, !PT ;  /* 0x7ffffffc03027812 */ /* 0x040fe400078ec0ff */
[----:B------:R-:W-:-:S07]  /*0190*/  LOP3.LUT R3, R3, 0x7ffffff0, RZ, 0xc0, !PT ;  /* 0x7ffffff003037812 */ /* 0x000fce00078ec0ff */
.L_x_11:
[----:B0-----:R-:W0:Y:S01]  /*01a0*/  LDC.64 R4, c[0x0][0x380] ;  /* 0x0000e000ff047b82 */ /* 0x001e220000000a00 */
[----:B------:R-:W1:Y:S07]  /*01b0*/  LDCU.64 UR6, c[0x0][0x388] ;  /* 0x00007100ff0677ac */ /* 0x000e6e0008000a00 */
[----:B--2---:R-:W2:Y:S01]  /*01c0*/  LDC R0, c[0x0][0x390] ;  /* 0x0000e400ff007b82 */ /* 0x004ea20000000800 */
[----:B0-----:R-:W-:-:S06]  /*01d0*/  IMAD.WIDE R4, R30, 0x4, R4 ;  /* 0x000000041e047825 */ /* 0x001fcc00078e0204 */
[----:B---3--:R-:W3:Y:S01]  /*01e0*/  LDG.E R4, desc[UR8][R4.64] ;  /* 0x0000000804047981 */ /* 0x008ee2000c1e1900 */
[----:B-1----:R-:W-:Y:S01]  /*01f0*/  UIMAD UR6, UR7, UR6, URZ ;  /* 0x00000006070672a4 */ /* 0x002fe2000f8e02ff */
[----:B--2---:R-:W-:Y:S01]  /*0200*/  ISETP.GE.U32.AND P1, PT, R0, 0x4, PT ;  /* 0x000000040000780c */ /* 0x004fe20003f26070 */
[----:B------:R-:W-:Y:S02]  /*0210*/  IMAD.MOV.U32 R28, RZ, RZ, R30 ;  /* 0x000000ffff1c7224 */ /* 0x000fe400078e001e */
[----:B------:R-:W-:Y:S02]  /*0220*/  VIADD R30, R30, UR4 ;  /* 0x000000041e1e7c36 */ /* 0x000fe40008000000 */
[----:B------:R-:W-:-:S03]  /*0230*/  IMAD.MOV.U32 R32, RZ, RZ, RZ ;  /* 0x000000ffff207224 */ /* 0x000fc600078e00ff */
[----:B------:R-:W-:Y:S01]  /*0240*/  ISETP.GE.AND P0, PT, R30, UR6, PT ;  /* 0x000000061e007c0c */ /* 0x000fe2000bf06270 */
[----:B---3--:R0:W1:Y:S08]  /*0250*/  I2F.F64.U8 R12, R4 ;  /* 0x00000004000c7312 */ /* 0x0080700000001800 */
[----:B------:R0:W2:Y:S08]  /*0260*/  I2F.F64.U8 R14, R4.B1 ;  /* 0x10000004000e7312 */ /* 0x0000b00000001800 */
[----:B------:R0:W3:Y:S01]  /*0270*/  I2F.F64.U8 R16, R4.B2 ;  /* 0x2000000400107312 */ /* 0x0000e20000001800 */
[----:B-1---5:R-:W-:Y:S05]  /*0280*/  @!P1 BRA `(.L_x_2) ;  /* 0x0000000400e49947 */ /* 0x022fea0003800000 */
[----:B------:R-:W-:Y:S02]  /*0290*/  IMAD.MOV R34, RZ, RZ, -R2 ;  /* 0x000000ffff227224 */ /* 0x000fe400078e0a02 */
[----:B------:R-:W-:Y:S02]  /*02a0*/  VIADD R19, R1, 0x10 ;  /* 0x0000001001137836 */ /* 0x000fe40000000000 */
[----:B------:R-:W-:Y:S02]  /*02b0*/  IMAD.MOV.U32 R18, RZ, RZ, 0x30 ;  /* 0x00000030ff127424 */ /* 0x000fe400078e00ff */
[----:B------:R-:W-:-:S07]  /*02c0*/  IMAD.MOV.U32 R31, RZ, RZ, 0x390 ;  /* 0x00000390ff1f7424 */ /* 0x000fce00078e00ff */
.L_x_3:
[----:B0-----:R-:W0:Y:S01]  /*02d0*/  LDC.64 R4, c[0x3][R18+-0x30] ;  /* 0x00fff40012047b82 */ /* 0x001e220000000a00 */
[----:B------:R-:W-:-:S05]  /*02e0*/  VIADD R34, R34, 0x4 ;  /* 0x0000000422227836 */ /* 0x000fca0000000000 */
[----:B------:R-:W-:Y:S02]  /*02f0*/  ISETP.NE.AND P1, PT, R34, RZ, PT ;  /* 0x000000ff2200720c */ /* 0x000fe40003f25270 */
[----:B------:R-:W2:Y:S08]  /*0300*/  LDC.64 R22, c[0x3][R18+-0x28] ;  /* 0x00fff60012167b82 */ /* 0x000eb00000000a00 */
[----:B------:R-:W1:Y:S08]  /*0310*/  LDC.64 R20, c[0x3][R31+-0x90] ;  /* 0x00ffdc001f147b82 */ /* 0x000e700000000a00 */
[----:B------:R-:W4:Y:S01]  /*0320*/  LDC.64 R10, c[0x3][R31+-0x78] ;  /* 0x00ffe2001f0a7b82 */ /* 0x000f220000000a00 */
[----:B0-----:R-:W-:-:S07]  /*0330*/  DADD R4, R12, -R4 ;  /* 0x000000000c047229 */ /* 0x001fce0000000804 */
[----:B------:R-:W3:Y:S01]  /*0340*/  LDC.64 R24, c[0x3][R18+-0x20] ;  /* 0x00fff80012187b82 */ /* 0x000ee20000000a00 */
[----:B--2---:R-:W-:-:S07]  /*0350*/  DADD R22, R14, -R22 ;  /* 0x000000000e167229 */ /* 0x004fce0000000816 */
[----:B------:R-:W0:Y:S01]  /*0360*/  LDC.64 R6, c[0x3][R31+-0x88] ;  /* 0x00ffde001f067b82 */ /* 0x000e220000000a00 */
[----:B-1----:R-:W-:-:S07]  /*0370*/  DFMA R20, -R4, R20, RZ ;  /* 0x000000140414722b */ /* 0x002fce00000001ff */
[----:B------:R-:W1:Y:S01]  /*0380*/  LDC.64 R26, c[0x3][R31+-0x60] ;  /* 0x00ffe8001f1a7b82 */ /* 0x000e620000000a00 */
[----:B----4-:R-:W-:-:S07]  /*0390*/  DFMA R10, -R22, R10, R20 ;  /* 0x0000000a160a722b */ /* 0x010fce0000000114 */
[----:B------:R-:W2:Y:S01]  /*03a0*/  LDC.64 R8, c[0x3][R31+-0x70] ;  /* 0x00ffe4001f087b82 */ /* 0x000ea20000000a00 */
[----:B---3--:R-:W-:Y:S02]  /*03b0*/  DADD R24, R16, -R24 ;  /* 0x0000000010187229 */ /* 0x008fe40000000818 */
[----:B0-----:R-:W-:-:S05]  /*03c0*/  DFMA R6, -R4, R6, RZ ;  /* 0x000000060406722b */ /* 0x001fca00000001ff */
[----:B------:R-:W0:Y:S01]  /*03d0*/  LDC.64 R20, c[0x3][R31+-0x80] ;  /* 0x00ffe0001f147b82 */ /* 0x000e220000000a00 */
[----:B-1----:R-:W-:-:S07]  /*03e0*/  DFMA R26, -R24, R26, R10 ;  /* 0x0000001a181a722b */ /* 0x002fce000000010a */
[----:B------:R-:W1:Y:S01]  /*03f0*/  LDC.64 R32, c[0x3][R31+0x78] ;  /* 0x00c01e001f207b82 */ /* 0x000e620000000a00 */
[----:B--2---:R-:W-:-:S07]  /*0400*/  DFMA R8, -R22, R8, R6 ;  /* 0x000000081608722b */ /* 0x004fce0000000106 */
[----:B------:R-:W2:Y:S01]  /*0410*/  LDC.64 R10, c[0x3][R31+-0x58] ;  /* 0x00ffea001f0a7b82 */ /* 0x000ea20000000a00 */
[----:B------:R-:W-:-:S07]  /*0420*/  DFMA R26, R4, R26, RZ ;  /* 0x0000001a041a722b */ /* 0x000fce00000000ff */
[----:B------:R-:W3:Y:S01]  /*0430*/  LDC.64 R6, c[0x3][R31+-0x68] ;  /* 0x00ffe6001f067b82 */ /* 0x000ee20000000a00 */
[----:B0-----:R-:W-:-:S07]  /*0440*/  DFMA R20, -R4, R20, RZ ;  /* 0x000000140414722b */ /* 0x001fce00000001ff */
[----:B------:R-:W0:Y:S01]  /*0450*/  LDC.64 R4, c[0x3][R31+-0x50] ;  /* 0x00ffec001f047b82 */ /* 0x000e220000000a00 */
[----:B--2---:R-:W-:-:S07]  /*0460*/  DFMA R10, -R24, R10, R8 ;  /* 0x0000000a180a722b */ /* 0x004fce0000000108 */
[----:B------:R-:W2:Y:S01]  /*0470*/  LDC.64 R8, c[0x3][R18+-0x18] ;  /* 0x00fffa0012087b82 */ /* 0x000ea20000000a00 */
[C---:B---3--:R-:W-:Y:S02]  /*0480*/  DFMA R6, -R22.reuse, R6, R20 ;  /* 0x000000061606722b */ /* 0x048fe40000000114 */
[----:B------:R-:W-:-:S05]  /*0490*/  DFMA R10, R22, R10, R26 ;  /* 0x0000000a160a722b */ /* 0x000fca000000001a */
[----:B------:R-:W3:Y:S01]  /*04a0*/  LDC.64 R20, c[0x3][R31+-0x48] ;  /* 0x00ffee001f147b82 */ /* 0x000ee20000000a00 */
[----:B0-----:R-:W-:-:S07]  /*04b0*/  DFMA R4, -R24, R4, R6 ;  /* 0x000000041804722b */ /* 0x001fce0000000106 */
[----:B------:R-:W0:Y:S01]  /*04c0*/  LDC.64 R26, c[0x3][R18+-0x10] ;  /* 0x00fffc00121a7b82 */ /* 0x000e220000000a00 */
[----:B------:R-:W-:Y:S02]  /*04d0*/  DFMA R4, R24, R4, R10 ;  /* 0x000000041804722b */ /* 0x000fe4000000000a */
[----:B--2---:R-:W-:-:S05]  /*04e0*/  DADD R8, R12, -R8 ;  /* 0x000000000c087229 */ /* 0x004fca0000000808 */
[----:B------:R-:W2:Y:S08]  /*04f0*/  LDC.64 R22, c[0x3][R31+-0x30] ;  /* 0x00fff4001f167b82 */ /* 0x000eb00000000a00 */
[----:B------:R-:W4:Y:S01]  /*0500*/  LDC.64 R6, c[0x3][R18+-0x8] ;  /* 0x00fffe0012067b82 */ /* 0x000f220000000a00 */
[----:B---3--:R-:W-:Y:S02]  /*0510*/  DFMA R20, -R8, R20, RZ ;  /* 0x000000140814722b */ /* 0x008fe400000001ff */
[----:B0-----:R-:W-:-:S05]  /*0520*/  DADD R26, R14, -R26 ;  /* 0x000000000e1a7229 */ /* 0x001fca000000081a */
[----:B------:R-:W0:Y:S03]  /*0530*/  LDC.64 R24, c[0x3][R31+-0x18] ;  /* 0x00fffa001f187b82 */ /* 0x000e260000000a00 */
[----:B--2---:R-:W-:-:S05]  /*0540*/  DFMA R22, -R26, R22, R20 ;  /* 0x000000161a16722b */ /* 0x004fca0000000114 */
[----:B------:R-:W2:Y:S01]  /*0550*/  LDC.64 R10, c[0x3][R31+-0x40] ;  /* 0x00fff0001f0a7b82 */ /* 0x000ea20000000a00 */
[----:B----4-:R-:W-:-:S07]  /*0560*/  DADD R6, R16, -R6 ;  /* 0x0000000010067229 */ /* 0x010fce0000000806 */
[----:B------:R-:W3:Y:S01]  /*0570*/  LDC.64 R20, c[0x3][R31+-0x28] ;  /* 0x00fff6001f147b82 */ /* 0x000ee20000000a00 */
[----:B0-----:R-:W-:-:S07]  /*0580*/  DFMA R24, -R6, R24, R22 ;  /* 0x000000180618722b */ /* 0x001fce0000000116 */
[----:B------:R-:W0:Y:S01]  /*0590*/  LDC.64 R22, c[0x3][R31+-0x10] ;  /* 0x00fffc001f167b82 */ /* 0x000e220000000a00 */
[C---:B--2---:R-:W-:Y:S02]  /*05a0*/  DFMA R10, -R8.reuse, R10, RZ ;  /* 0x0000000a080a722b */ /* 0x044fe400000001ff */
[----:B------:R-:W-:-:S06]  /*05b0*/  DFMA R24, R8, R24, RZ ;  /* 0x000000180818722b */ /* 0x000fcc00000000ff */
[----:B---3--:R-:W-:Y:S02]  /*05c0*/  DFMA R20, -R26, R20, R10 ;  /* 0x000000141a14722b */ /* 0x008fe4000000010a */
[----:B------:R-:W2:Y:S06]  /*05d0*/  LDC.64 R10, c[0x3][R31+-0x38] ;  /* 0x00fff2001f0a7b82 */ /* 0x000eac0000000a00 */
[----:B0-----:R-:W-:Y:S02]  /*05e0*/  DFMA R22, -R6, R22, R20 ;  /* 0x000000160616722b */ /* 0x001fe40000000114 */
[----:B------:R-:W0:Y:S06]  /*05f0*/  LDC.64 R20, c[0x3][R31+-0x20] ;  /* 0x00fff8001f147b82 */ /* 0x000e2c0000000a00 */
[----:B------:R-:W-:-:S02]  /*0600*/  DFMA R22, R26, R22, R24 ;  /* 0x000000161a16722b */ /* 0x000fc40000000018 */
[----:B------:R-:W3:Y:S01]  /*0610*/  LDC.64 R24, c[0x3][R31+0x30] ;  /* 0x00c00c001f187b82 */ /* 0x000ee20000000a00 */
[----:B--2---:R-:W-:-:S07]  /*0620*/  DFMA R10, -R8, R10, RZ ;  /* 0x0000000a080a722b */ /* 0x004fce00000001ff */
[----:B------:R-:W2:Y:S01]  /*0630*/  LDC.64 R8, c[0x3][R31+-0x8] ;  /* 0x00fffe001f087b82 */ /* 0x000ea20000000a00 */
[----:B0-----:R-:W-:-:S07]  /*0640*/  DFMA R20, -R26, R20, R10 ;  /* 0x000000141a14722b */ /* 0x001fce000000010a */
[----:B------:R-:W0:Y:S08]  /*0650*/  LDC.64 R10, c[0x3][R18] ;  /* 0x00c00000120a7b82 */ /* 0x000e300000000a00 */
[----:B------:R-:W4:Y:S01]  /*0660*/  LDC.64 R26, c[0x3][R18+0x8] ;  /* 0x00c00200121a7b82 */ /* 0x000f220000000a00 */
[----:B--2---:R-:W-:-:S07]  /*0670*/  DFMA R8, -R6, R8, R20 ;  /* 0x000000080608722b */ /* 0x004fce0000000114 */
[----:B------:R-:W2:Y:S01]  /*0680*/  LDC.64 R20, c[0x3][R31] ;  /* 0x00c000001f147b82 */ /* 0x000ea20000000a00 */
[----:B------:R-:W-:-:S07]  /*0690*/  DFMA R6, R6, R8, R22 ;  /* 0x000000080606722b */ /* 0x000fce0000000016 */
[----:B------:R-:W5:Y:S01]  /*06a0*/  LDC.64 R8, c[0x3][R31+0x18] ;  /* 0x00c006001f087b82 */ /* 0x000f620000000a00 */
[----:B0-----:R-:W-:Y:S01]  /*06b0*/  DADD R10, R12, -R10 ;  /* 0x000000000c0a7229 */ /* 0x001fe2000000080a */
[----:B------:R0:W-:Y:S06]  /*06c0*/  STL.128 [R19+-0x10], R4 ;  /* 0xfffff00413007387 */ /* 0x0001ec0000100c00 */
[----:B------:R-:W1:Y:S01]  /*06d0*/  LDC.64 R22, c[0x3][R18+0x10] ;  /* 0x00c0040012167b82 */ /* 0x000e620000000a00 */
[----:B----4-:R-:W-:Y:S02]  /*06e0*/  DADD R26, R14, -R26 ;  /* 0x000000000e1a7229 */ /* 0x010fe4000000081a */
[----:B--2---:R-:W-:-:S05]  /*06f0*/  DFMA R20, -R10, R20, RZ ;  /* 0x000000140a14722b */ /* 0x004fca00000001ff */
[----:B0-----:R-:W0:Y:S03]  /*0700*/  LDC.64 R6, c[0x3][R31+0x58] ;  /* 0x00c016001f067b82 */ /* 0x001e260000000a00 */
[----:B-----5:R-:W-:-:S05]  /*0710*/  DFMA R8, -R26, R8, R20 ;  /* 0x000000081a08722b */ /* 0x020fca0000000114 */
[----:B------:R-:W2:Y:S01]  /*0720*/  LDC.64 R20, c[0x3][R31+0x8] ;  /* 0x00c002001f147b82 */ /* 0x000ea20000000a00 */
[----:B-1----:R-:W-:-:S07]  /*0730*/  DADD R22, R16, -R22 ;  /* 0x0000000010167229 */ /* 0x002fce0000000816 */
[----:B------:R-:W1:Y:S01]  /*0740*/  LDC.64 R4, c[0x3][R31+0x70] ;  /* 0x00c01c001f047b82 */ /* 0x000e620000000a00 */
[----:B---3--:R-:W-:-:S07]  /*0750*/  DFMA R24, -R22, R24, R8 ;  /* 0x000000181618722b */ /* 0x008fce0000000108 */
[----:B------:R-:W3:Y:S01]  /*0760*/  LDC.64 R8, c[0x3][R31+0x20] ;  /* 0x00c008001f087b82 */ /* 0x000ee20000000a00 */
[C---:B------:R-:W-:Y:S02]  /*0770*/  DFMA R24, R10.reuse, R24, RZ ;  /* 0x000000180a18722b */ /* 0x040fe400000000ff */
[----:B--2---:R-:W-:-:S08]  /*0780*/  DFMA R20, -R10, R20, RZ ;  /* 0x000000140a14722b */ /* 0x004fd000000001ff */
[----:B---3--:R-:W-:Y:S02]  /*0790*/  DFMA R8, -R26, R8, R20 ;  /* 0x000000081a08722b */ /* 0x008fe40000000114 */
[----:B------:R-:W2:Y:S06]  /*07a0*/  LDC.64 R20, c[0x3][R31+0x38] ;  /* 0x00c00e001f147b82 */ /* 0x000eac0000000a00 */
[----:B--2---:R-:W-:Y:S02]  /*07b0*/  DFMA R20, -R22, R20, R8 ;  /* 0x000000141614722b */ /* 0x004fe40000000108 */
[----:B------:R-:W2:Y:S06]  /*07c0*/  LDC.64 R8, c[0x3][R31+0x10] ;  /* 0x00c004001f087b82 */ /* 0x000eac0000000a00 */
[----:B------:R-:W-:-:S02]  /*07d0*/  DFMA R20, R26, R20, R24 ;  /* 0x000000141a14722b */ /* 0x000fc40000000018 */
[----:B------:R-:W3:Y:S01]  /*07e0*/  LDC.64 R24, c[0x3][R18+0x18] ;  /* 0x00c0060012187b82 */ /* 0x000ee20000000a00 */
[----:B--2---:R-:W-:-:S07]  /*07f0*/  DFMA R8, -R10, R8, RZ ;  /* 0x000000080a08722b */ /* 0x004fce00000001ff */
[----:B------:R-:W2:Y:S01]  /*0800*/  LDC.64 R10, c[0x3][R31+0x28] ;  /* 0x00c00a001f0a7b82 */ /* 0x000ea20000000a00 */
[----:B---3--:R-:W-:Y:S02]  /*0810*/  DADD R24, R12, -R24 ;  /* 0x000000000c187229 */ /* 0x008fe40000000818 */
[----:B--2---:R-:W-:-:S05]  /*0820*/  DFMA R10, -R26, R10, R8 ;  /* 0x0000000a1a0a722b */ /* 0x004fca0000000108 */
[----:B------:R-:W2:Y:S08]  /*0830*/  LDC.64 R8, c[0x3][R31+0x40] ;  /* 0x00c010001f087b82 */ /* 0x000eb00000000a00 */
[----:B------:R-:W3:Y:S01]  /*0840*/  LDC.64 R26, c[0x3][R18+0x20] ;  /* 0x00c00800121a7b82 */ /* 0x000ee20000000a00 */
[----:B--2---:R-:W-:-:S07]  /*0850*/  DFMA R8, -R22, R8, R10 ;  /* 0x000000081608722b */ /* 0x004fce000000010a */
[----:B------:R-:W2:Y:S01]  /*0860*/  LDC.64 R10, c[0x3][R31+0x48] ;  /* 0x00c012001f0a7b82 */ /* 0x000ea20000000a00 */
[----:B------:R-:W-:-:S07]  /*0870*/  DFMA R8, R22, R8, R20 ;  /* 0x000000081608722b */ /* 0x000fce0000000014 */
[----:B------:R-:W4:Y:S01]  /*0880*/  LDC.64 R22, c[0x3][R31+0x60] ;  /* 0x00c018001f167b82 */ /* 0x000f220000000a00 */
[----:B---3--:R-:W-:-:S07]  /*0890*/  DADD R26, R14, -R26 ;  /* 0x000000000e1a7229 */ /* 0x008fce000000081a */
[----:B------:R3:W5:Y:S01]  /*08a0*/  LDC.64 R20, c[0x3][R18+0x28] ;  /* 0x00c00a0012147b82 */ /* 0x0007620000000a00 */
[----:B--2---:R-:W-:Y:S01]  /*08b0*/  DFMA R36, -R24, R10, RZ ;  /* 0x0000000a1824722b */ /* 0x004fe200000001ff */
[----:B---3--:R-:W-:-:S06]  /*08c0*/  VIADD R18, R18, 0x60 ;  /* 0x0000006012127836 */ /* 0x008fcc0000000000 */
[----:B------:R-:W2:Y:S01]  /*08d0*/  LDC.64 R10, c[0x3][R31+0x50] ;  /* 0x00c014001f0a7b82 */ /* 0x000ea20000000a00 */
[----:B----4-:R-:W-:-:S07]  /*08e0*/  DFMA R36, -R26, R22, R36 ;  /* 0x000000161a24722b */ /* 0x010fce0000000124 */
[----:B------:R-:W3:Y:S01]  /*08f0*/  LDC.64 R22, c[0x3][R31+0x68] ;  /* 0x00c01a001f167b82 */ /* 0x000ee20000000a00 */
[----:B-----5:R-:W-:-:S08]  /*0900*/  DADD R20, R16, -R20 ;  /* 0x0000000010147229 */ /* 0x020fd00000000814 */
[----:B------:R-:W-:Y:S02]  /*0910*/  DFMA R32, -R20, R32, R36 ;  /* 0x000000201420722b */ /* 0x000fe40000000124 */
[C---:B--2---:R-:W-:Y:S01]  /*0920*/  DFMA R36, -R24.reuse, R10, RZ ;  /* 0x0000000a1824722b */ /* 0x044fe200000001ff */
[----:B------:R2:W4:Y:S05]  /*0930*/  LDC.64 R10, c[0x3][R31+0x80] ;  /* 0x00c020001f0a7b82 */ /* 0x00052a0000000a00 */
[C---:B------:R-:W-:Y:S02]  /*0940*/  DFMA R32, R24.reuse, R32, RZ ;  /* 0x000000201820722b */ /* 0x040fe400000000ff */
[----:B0-----:R-:W-:Y:S01]  /*0950*/  DFMA R24, -R24, R6, RZ ;  /* 0x000000061818722b */ /* 0x001fe200000001ff */
[----:B------:R2:W0:Y:S01]  /*0960*/  LDC.64 R6, c[0x3][R31+0x88] ;  /* 0x00c022001f067b82 */ /* 0x0004220000000a00 */
[----:B---3--:R-:W-:-:S06]  /*0970*/  DFMA R22, -R26, R22, R36 ;  /* 0x000000161a16722b */ /* 0x008fcc0000000124 */
[----:B-1----:R-:W-:Y:S01]  /*0980*/  DFMA R4, -R26, R4, R24 ;  /* 0x000000041a04722b */ /* 0x002fe20000000118 */
[----:B--2---:R-:W-:Y:S01]  /*0990*/  VIADD R31, R31, 0x120 ;  /* 0x000001201f1f7836 */ /* 0x004fe20000000000 */
[----:B----4-:R-:W-:-:S08]  /*09a0*/  DFMA R10, -R20, R10, R22 ;  /* 0x0000000a140a722b */ /* 0x010fd00000000116 */
[----:B------:R-:W-:Y:S02]  /*09b0*/  DFMA R10, R26, R10, R32 ;  /* 0x0000000a1a0a722b */ /* 0x000fe40000000020 */
[----:B0-----:R-:W-:-:S08]  /*09c0*/  DFMA R4, -R20, R6, R4 ;  /* 0x000000061404722b */ /* 0x001fd00000000104 */
[----:B------:R-:W-:-:S07]  /*09d0*/  DFMA R10, R20, R4, R10 ;  /* 0x00000004140a722b */ /* 0x000fce000000000a */
[----:B------:R0:W-:Y:S02]  /*09e0*/  STL.128 [R19], R8 ;  /* 0x0000000813007387 */ /* 0x0001e40000100c00 */
[----:B0-----:R-:W-:Y:S01]  /*09f0*/  VIADD R19, R19, 0x20 ;  /* 0x0000002013137836 */ /* 0x001fe20000000000 */
[----:B------:R-:W-:Y:S06]  /*0a00*/  @P1 BRA `(.L_x_3) ;  /* 0xfffffff800301947 */ /* 0x000fec000383ffff */
[----:B------:R-:W-:-:S07]  /*0a10*/  IMAD.MOV.U32 R32, RZ, RZ, R2 ;  /* 0x000000ffff207224 */ /* 0x000fce00078e0002 */
.L_x_2:
[----:B------:R-:W-:-:S13]  /*0a20*/  ISETP.NE.AND P1, PT, R29, RZ, PT ;  /* 0x000000ff1d00720c */ /* 0x000fda0003f25270 */
[----:B------:R-:W-:Y:S05]  /*0a30*/  @!P1 BRA `(.L_x_4) ;  /* 0x0000000400809947 */ /* 0x000fea0003800000 */
[----:B------:R-:W-:Y:S02]  /*0a40*/  ISETP.NE.AND P2, PT, R29, 0x1, PT ;  /* 0x000000011d00780c */ /* 0x000fe40003f45270 */
[----:B------:R-:W-:-:S11]  /*0a50*/  LOP3.LUT P3, RZ, R0, 0x1, RZ, 0xc0, !PT ;  /* 0x0000000100ff7812 */ /* 0x000fd6000786c0ff */
[----:B------:R-:W-:Y:S05]  /*0a60*/  @!P2 BRA `(.L_x_5) ;  /* 0x0000000000f0a947 */ /* 0x000fea0003800000 */
[C---:B------:R-:W-:Y:S02]  /*0a70*/  IMAD R31, R32.reuse, 0x18, RZ ;  /* 0x00000018201f7824 */ /* 0x040fe400078e02ff */
[----:B------:R-:W-:Y:S02]  /*0a80*/  IMAD.MOV.U32 R33, RZ, RZ, 0x300 ;  /* 0x00000300ff217424 */ /* 0x000fe400078e00ff */
[----:B------:R-:W1:Y:S02]  /*0a90*/  LDC.64 R22, c[0x3][R31] ;  /* 0x00c000001f167b82 */ /* 0x000e640000000a00 */
[----:B------:R-:W-:-:S06]  /*0aa0*/  IMAD R33, R32, 0x48, R33 ;  /* 0x0000004820217824 */ /* 0x000fcc00078e0221 */
[----:B------:R-:W2:Y:S08]  /*0ab0*/  LDC.64 R26, c[0x3][R31+0x8] ;  /* 0x00c002001f1a7b82 */ /* 0x000eb00000000a00 */
[----:B------:R-:W4:Y:S08]  /*0ac0*/  LDC.64 R24, c[0x3][R33] ;  /* 0x00c0000021187b82 */ /* 0x000f300000000a00 */
[----:B------:R-:W5:Y:S01]  /*0ad0*/  LDC.64 R20, c[0x3][R33+0x18] ;  /* 0x00c0060021147b82 */ /* 0x000f620000000a00 */
[----:B-1----:R-:W-:-:S07]  /*0ae0*/  DADD R22, R12, -R22 ;  /* 0x000000000c167229 */ /* 0x002fce0000000816 */
[----:B------:R-:W1:Y:S01]  /*0af0*/  LDC.64 R10, c[0x3][R33+0x8] ;  /* 0x00c00200210a7b82 */ /* 0x000e620000000a00 */
[----:B--2---:R-:W-:-:S07]  /*0b00*/  DADD R26, R14, -R26 ;  /* 0x000000000e1a7229 */ /* 0x004fce000000081a */
[----:B0-----:R-:W3:Y:S01]  /*0b10*/  LDC.64 R4, c[0x3][R31+0x10] ;  /* 0x00c004001f047b82 */ /* 0x001ee20000000a00 */
[----:B----4-:R-:W-:-:S07]  /*0b20*/  DFMA R24, -R22, R24, RZ ;  /* 0x000000181618722b */ /* 0x010fce00000001ff */
[----:B------:R-:W0:Y:S01]  /*0b30*/  LDC.64 R8, c[0x3][R33+0x20] ;  /* 0x00c0080021087b82 */ /* 0x000e220000000a00 */
[----:B-----5:R-:W-:-:S07]  /*0b40*/  DFMA R20, -R26, R20, R24 ;  /* 0x000000141a14722b */ /* 0x020fce0000000118 */
[----:B------:R-:W2:Y:S01]  /*0b50*/  LDC.64 R18, c[0x3][R33+0x30] ;  /* 0x00c00c0021127b82 */ /* 0x000ea20000000a00 */
[----:B-1----:R-:W-:-:S07]  /*0b60*/  DFMA R10, -R22, R10, RZ ;  /* 0x0000000a160a722b */ /* 0x002fce00000001ff */
[----:B------:R-:W1:Y:S01]  /*0b70*/  LDC.64 R6, c[0x3][R33+0x38] ;  /* 0x00c00e0021067b82 */ /* 0x000e620000000a00 */
[----:B---3--:R-:W-:Y:S02]  /*0b80*/  DADD R4, R16, -R4 ;  /* 0x0000000010047229 */ /* 0x008fe40000000804 */
[----:B0-----:R-:W-:-:S05]  /*0b90*/  DFMA R8, -R26, R8, R10 ;  /* 0x000000081a08722b */ /* 0x001fca000000010a */
[----:B------:R-:W0:Y:S01]  /*0ba0*/  LDC.64 R24, c[0x3][R33+0x48] ;  /* 0x00c0120021187b82 */ /* 0x000e220000000a00 */
[----:B--2---:R-:W-:-:S07]  /*0bb0*/  DFMA R18, -R4, R18, R20 ;  /* 0x000000120412722b */ /* 0x004fce0000000114 */
[----:B------:R-:W2:Y:S01]  /*0bc0*/  LDC.64 R10, c[0x3][R33+0x40] ;  /* 0x00c01000210a7b82 */ /* 0x000ea20000000a00 */
[----:B-1----:R-:W-:-:S07]  /*0bd0*/  DFMA R8, -R4, R6, R8 ;  /* 0x000000060408722b */ /* 0x002fce0000000108 */
[----:B------:R-:W1:Y:S01]  /*0be0*/  LDC.64 R20, c[0x3][R33+0x10] ;  /* 0x00c0040021147b82 */ /* 0x000e620000000a00 */
[----:B------:R-:W-:-:S07]  /*0bf0*/  DFMA R18, R22, R18, RZ ;  /* 0x000000121612722b */ /* 0x000fce00000000ff */
[----:B------:R-:W3:Y:S01]  /*0c00*/  LDC.64 R6, c[0x3][R33+0x28] ;  /* 0x00c00a0021067b82 */ /* 0x000ee20000000a00 */
[----:B------:R-:W-:-:S07]  /*0c10*/  DFMA R8, R26, R8, R18 ;  /* 0x000000081a08722b */ /* 0x000fce0000000012 */
[----:B------:R-:W4:Y:S01]  /*0c20*/  LDC.64 R18, c[0x3][R31+0x18] ;  /* 0x00c006001f127b82 */ /* 0x000f220000000a00 */
[----:B-1----:R-:W-:-:S07]  /*0c30*/  DFMA R20, -R22, R20, RZ ;  /* 0x000000141614722b */ /* 0x002fce00000001ff */
[----:B------:R-:W1:Y:S01]  /*0c40*/  LDC.64 R34, c[0x3][R33+0x88] ;  /* 0x00c0220021227b82 */ /* 0x000e620000000a00 */
[----:B---3--:R-:W-:-:S07]  /*0c50*/  DFMA R20, -R26, R6, R20 ;  /* 0x000000061a14722b */ /* 0x008fce0000000114 */
[----:B------:R-:W3:Y:S01]  /*0c60*/  LDC.64 R22, c[0x3][R31+0x20] ;  /* 0x00c008001f167b82 */ /* 0x000ee20000000a00 */
[----:B--2---:R-:W-:-:S07]  /*0c70*/  DFMA R10, -R4, R10, R20 ;  /* 0x0000000a040a722b */ /* 0x004fce0000000114 */
[----:B------:R-:W2:Y:S01]  /*0c80*/  LDC.64 R6, c[0x3][R33+0x60] ;  /* 0x00c0180021067b82 */ /* 0x000ea20000000a00 */
[----:B----4-:R-:W-:Y:S02]  /*0c90*/  DADD R20, R12, -R18 ;  /* 0x000000000c147229 */ /* 0x010fe40000000812 */
[----:B------:R-:W-:-:S05]  /*0ca0*/  DFMA R4, R4, R10, R8 ;  /* 0x0000000a0404722b */ /* 0x000fca0000000008 */
[----:B------:R-:W4:Y:S01]  /*0cb0*/  LDC.64 R26, c[0x3][R31+0x28] ;  /* 0x00c00a001f1a7b82 */ /* 0x000f220000000a00 */
[----:B0-----:R-:W-:Y:S01]  /*0cc0*/  DFMA R24, -R20, R24, RZ ;  /* 0x000000181418722b */ /* 0x001fe200000001ff */
[C---:B------:R-:W-:Y:S02]  /*0cd0*/  IMAD R9, R32.reuse, 0x8, R1 ;  /* 0x0000000820097824 */ /* 0x040fe400078e0201 */
[----:B------:R-:W-:-:S04]  /*0ce0*/  VIADD R32, R32, 0x2 ;  /* 0x0000000220207836 */ /* 0x000fc80000000000 */
[----:B------:R-:W0:Y:S01]  /*0cf0*/  LDC.64 R18, c[0x3][R33+0x78] ;  /* 0x00c01e0021127b82 */ /* 0x000e220000000a00 */
[----:B---3--:R-:W-:-:S08]  /*0d00*/  DADD R22, R14, -R22 ;  /* 0x000000000e167229 */ /* 0x008fd00000000816 */
[----:B--2---:R-:W-:Y:S01]  /*0d10*/  DFMA R6, -R22, R6, R24 ;  /* 0x000000061606722b */ /* 0x004fe20000000118 */
[----:B------:R-:W2:Y:S01]  /*0d20*/  LDC.64 R24, c[0x3][R33+0x50] ;  /* 0x00c0140021187b82 */ /* 0x000ea20000000a00 */
[----:B----4-:R-:W-:-:S08]  /*0d30*/  DADD R26, R16, -R26 ;  /* 0x00000000101a7229 */ /* 0x010fd0000000081a */
[----:B0-----:R-:W-:Y:S01]  /*0d40*/  DFMA R6, -R26, R18, R6 ;  /* 0x000000121a06722b */ /* 0x001fe20000000106 */
[----:B------:R-:W0:Y:S07]  /*0d50*/  LDC.64 R18, c[0x3][R33+0x68] ;  /* 0x00c01a0021127b82 */ /* 0x000e2e0000000a00 */
[C---:B------:R-:W-:Y:S02]  /*0d60*/  DFMA R6, R20.reuse, R6, RZ ;  /* 0x000000061406722b */ /* 0x040fe400000000ff */
[----:B--2---:R-:W-:-:S08]  /*0d70*/  DFMA R24, -R20, R24, RZ ;  /* 0x000000181418722b */ /* 0x004fd000000001ff */
[----:B0-----:R-:W-:Y:S02]  /*0d80*/  DFMA R18, -R22, R18, R24 ;  /* 0x000000121612722b */ /* 0x001fe40000000118 */
[----:B------:R-:W0:Y:S06]  /*0d90*/  LDC.64 R24, c[0x3][R33+0x80] ;  /* 0x00c0200021187b82 */ /* 0x000e2c0000000a00 */
[----:B0-----:R-:W-:Y:S02]  /*0da0*/  DFMA R24, -R26, R24, R18 ;  /* 0x000000181a18722b */ /* 0x001fe40000000112 */
[----:B------:R-:W0:Y:S06]  /*0db0*/  LDC.64 R18, c[0x3][R33+0x58] ;  /* 0x00c0160021127b82 */ /* 0x000e2c0000000a00 */
[----:B------:R-:W-:-:S02]  /*0dc0*/  DFMA R6, R22, R24, R6 ;  /* 0x000000181606722b */ /* 0x000fc40000000006 */
[----:B0-----:R-:W-:Y:S01]  /*0dd0*/  DFMA R20, -R20, R18, RZ ;  /* 0x000000121414722b */ /* 0x001fe200000001ff */
[----:B------:R-:W0:Y:S07]  /*0de0*/  LDC.64 R18, c[0x3][R33+0x70] ;  /* 0x00c01c0021127b82 */ /* 0x000e2e0000000a00 */
[----:B0-----:R-:W-:-:S08]  /*0df0*/  DFMA R18, -R22, R18, R20 ;  /* 0x000000121612722b */ /* 0x001fd00000000114 */
[----:B-1----:R-:W-:-:S08]  /*0e00*/  DFMA R18, -R26, R34, R18 ;  /* 0x000000221a12722b */ /* 0x002fd00000000112 */
[----:B------:R-:W-:-:S07]  /*0e10*/  DFMA R6, R26, R18, R6 ;  /* 0x000000121a06722b */ /* 0x000fce0000000006 */
[----:B------:R1:W-:Y:S04]  /*0e20*/  STL.128 [R9], R4 ;  /* 0x0000000409007387 */ /* 0x0003e80000100c00 */
.L_x_5:
[----:B------:R-:W-:Y:S05]  /*0e30*/  @!P3 BRA `(.L_x_4) ;  /* 0x000000000080b947 */ /* 0x000fea0003800000 */
[C---:B------:R-:W-:Y:S02]  /*0e40*/  IMAD R33, R32.reuse, 0x18, RZ ;  /* 0x0000001820217824 */ /* 0x040fe400078e02ff */
[----:B------:R-:W-:Y:S02]  /*0e50*/  IMAD.MOV.U32 R31, RZ, RZ, 0x300 ;  /* 0x00000300ff1f7424 */ /* 0x000fe400078e00ff */
[----:B------:R-:W4:Y:S02]  /*0e60*/  LDC.64 R10, c[0x3][R33] ;  /* 0x00c00000210a7b82 */ /* 0x000f240000000a00 */
[----:B------:R-:W-:-:S06]  /*0e70*/  IMAD R31, R32, 0x48, R31 ;  /* 0x00000048201f7824 */ /* 0x000fcc00078e021f */
[----:B------:R-:W2:Y:S08]  /*0e80*/  LDC.64 R26, c[0x3][R33+0x8] ;  /* 0x00c00200211a7b82 */ /* 0x000eb00000000a00 */
[----:B------:R-:W5:Y:S08]  /*0e90*/  LDC.64 R24, c[0x3][R31] ;  /* 0x00c000001f187b82 */ /* 0x000f700000000a00 */
[----:B-1----:R-:W3:Y:S01]  /*0ea0*/  LDC.64 R6, c[0x3][R33+0x10] ;  /* 0x00c0040021067b82 */ /* 0x002ee20000000a00 */
[----:B----4-:R-:W-:-:S07]  /*0eb0*/  DADD R12, R12, -R10 ;  /* 0x000000000c0c7229 */ /* 0x010fce000000080a */
[----:B------:R-:W1:Y:S01]  /*0ec0*/  LDC.64 R8, c[0x3][R31+0x18] ;  /* 0x00c006001f087b82 */ /* 0x000e620000000a00 */
[----:B--2---:R-:W-:-:S07]  /*0ed0*/  DADD R26, R14, -R26 ;  /* 0x000000000e1a7229 */ /* 0x004fce000000081a */
[----:B0-----:R-:W0:Y:S01]  /*0ee0*/  LDC.64 R4, c[0x3][R31+0x8] ;  /* 0x00c002001f047b82 */ /* 0x001e220000000a00 */
[----:B-----5:R-:W-:-:S07]  /*0ef0*/  DFMA R24, -R12, R24, RZ ;  /* 0x000000180c18722b */ /* 0x020fce00000001ff */
[----:B------:R-:W2:Y:S01]  /*0f00*/  LDC.64 R20, c[0x3][R31+0x30] ;  /* 0x00c00c001f147b82 */ /* 0x000ea20000000a00 */
[----:B---3--:R-:W-:-:S07]  /*0f10*/  DADD R6, R16, -R6 ;  /* 0x0000000010067229 */ /* 0x008fce0000000806 */
[----:B------:R-:W3:Y:S01]  /*0f20*/  LDC.64 R10, c[0x3][R31+0x10] ;  /* 0x00c004001f0a7b82 */ /* 0x000ee20000000a00 */
[----:B-1----:R-:W-:-:S07]  /*0f30*/  DFMA R8, -R26, R8, R24 ;  /* 0x000000081a08722b */ /* 0x002fce0000000118 */
[----:B------:R-:W1:Y:S01]  /*0f40*/  LDC.64 R18, c[0x3][R31+0x20] ;  /* 0x00c008001f127b82 */ /* 0x000e620000000a00 */
[----:B0-----:R-:W-:-:S07]  /*0f50*/  DFMA R4, -R12, R4, RZ ;  /* 0x000000040c04722b */ /* 0x001fce00000001ff */
[----:B------:R-:W0:Y:S01]  /*0f60*/  LDC.64 R14, c[0x3][R31+0x28] ;  /* 0x00c00a001f0e7b82 */ /* 0x000e220000000a00 */
[----:B--2---:R-:W-:-:S07]  /*0f70*/  DFMA R8, -R6, R20, R8 ;  /* 0x000000140608722b */ /* 0x004fce0000000108 */
[----:B------:R-:W2:Y:S01]  /*0f80*/  LDC.64 R22, c[0x3][R31+0x38] ;  /* 0x00c00e001f167b82 */ /* 0x000ea20000000a00 */
[C---:B---3--:R-:W-:Y:S02]  /*0f90*/  DFMA R10, -R12.reuse, R10, RZ ;  /* 0x0000000a0c0a722b */ /* 0x048fe400000001ff */
[----:B------:R-:W-:-:S05]  /*0fa0*/  DFMA R8, R12, R8, RZ ;  /* 0x000000080c08722b */ /* 0x000fca00000000ff */
[----:B------:R-:W3:Y:S01]  /*0fb0*/  LDC.64 R16, c[0x3][R31+0x40] ;  /* 0x00c010001f107b82 */ /* 0x000ee20000000a00 */
[C---:B-1----:R-:W-:Y:S02]  /*0fc0*/  DFMA R4, -R26.reuse, R18, R4 ;  /* 0x000000121a04722b */ /* 0x042fe40000000104 */
[----:B0-----:R-:W-:-:S06]  /*0fd0*/  DFMA R10, -R26, R14, R10 ;  /* 0x0000000e1a0a722b */ /* 0x001fcc000000010a */
[C---:B--2---:R-:W-:Y:S02]  /*0fe0*/  DFMA R4, -R6.reuse, R22, R4 ;  /* 0x000000160604722b */ /* 0x044fe40000000104 */
[----:B---3--:R-:W-:-:S06]  /*0ff0*/  DFMA R10, -R6, R16, R10 ;  /* 0x00000010060a722b */ /* 0x008fcc000000010a */
[----:B------:R-:W-:-:S08]  /*1000*/  DFMA R4, R26, R4, R8 ;  /* 0x000000041a04722b */ /* 0x000fd00000000008 */
[----:B------:R-:W-:Y:S01]  /*1010*/  DFMA R4, R6, R10, R4 ;  /* 0x0000000a0604722b */ /* 0x000fe20000000004 */
[----:B------:R-:W-:-:S06]  /*1020*/  IMAD R7, R32, 0x8, R1 ;  /* 0x0000000820077824 */ /* 0x000fcc00078e0201 */
[----:B------:R4:W-:Y:S04]  /*1030*/  STL.64 [R7], R4 ;  /* 0x0000000407007387 */ /* 0x0009e80000100a00 */
.L_x_4:
[----:B------:R0:W5:Y:S01]  /*1040*/  LDL.64 R34, [R1] ;  /* 0x0000000001227983 */ /* 0x0001620000100a00 */
[----:B------:R-:W-:Y:S01]  /*1050*/  ISETP.GE.U32.AND P2, PT, R0, 0x10, PT ;  /* 0x000000100000780c */ /* 0x000fe20003f46070 */
[----:B------:R-:W-:Y:S02]  /*1060*/  IMAD.MOV.U32 R20, RZ, RZ, RZ ;  /* 0x000000ffff147224 */ /* 0x000fe400078e00ff */
[----:B------:R-:W-:-:S10]  /*1070*/  IMAD.MOV.U32 R0, RZ, RZ, RZ ;  /* 0x000000ffff007224 */ /* 0x000fd400078e00ff */
[----:B0-----:R-:W-:Y:S05]  /*1080*/  @!P2 BRA `(.L_x_6) ;  /* 0x00000004003ca947 */ /* 0x001fea0003800000 */
[----:B------:R-:W-:Y:S02]  /*1090*/  IMAD.MOV.U32 R32, RZ, RZ, RZ ;  /* 0x000000ffff207224 */ /* 0x000fe400078e00ff */
[----:B------:R-:W-:-:S07]  /*10a0*/  IMAD.MOV.U32 R0, RZ, RZ, RZ ;  /* 0x000000ffff007224 */ /* 0x000fce00078e00ff */
.L_x_7:
[----:B------:R-:W-:-:S05]  /*10b0*/  IMAD R31, R32, 0x8, R1 ;  /* 0x00000008201f7824 */ /* 0x000fca00078e0201 */
[----:B------:R-:W4:Y:S04]  /*10c0*/  LDL.128 R24, [R31] ;  /* 0x000000001f187983 */ /* 0x000f280000100c00 */
[----:B-1----:R-:W4:Y:S04]  /*10d0*/  LDL.128 R8, [R31+0x10] ;  /* 0x000010001f087983 */ /* 0x002f280000100c00 */
[----:B--2---:R-:W2:Y:S04]  /*10e0*/  LDL.128 R12, [R31+0x20] ;  /* 0x000020001f0c7983 */ /* 0x004ea80000100c00 */
[----:B---3--:R-:W3:Y:S04]  /*10f0*/  LDL.128 R16, [R31+0x30] ;  /* 0x000030001f107983 */ /* 0x008ee80000100c00 */
[----:B------:R-:W3:Y:S04]  /*1100*/  LDL.128 R20, [R31+0x40] ;  /* 0x000040001f147983 */ /* 0x000ee80000100c00 */
[----:B----4-:R-:W4:Y:S01]  /*1110*/  LDL.128 R4, [R31+0x50] ;  /* 0x000050001f047983 */ /* 0x010f220000100c00 */
[----:B-----5:R-:W-:-:S06]  /*1120*/  DSETP.GT.AND P6, PT, R24, R34, PT ;  /* 0x000000221800722a */ /* 0x020fcc0003fc4000 */
[----:B------:R-:W-:Y:S02]  /*1130*/  FSEL R24, R24, R34, P6 ;  /* 0x0000002218187208 */ /* 0x000fe40003000000 */
[----:B------:R-:W-:-:S06]  /*1140*/  FSEL R25, R25, R35, P6 ;  /* 0x0000002319197208 */ /* 0x000fcc0003000000 */
[----:B------:R-:W-:-:S06]  /*1150*/  DSETP.GT.AND P5, PT, R26, R24, PT ;  /* 0x000000181a00722a */ /* 0x000fcc0003fa4000 */
[----:B------:R-:W-:Y:S02]  /*1160*/  FSEL R24, R26, R24, P5 ;  /* 0x000000181a187208 */ /* 0x000fe40002800000 */
[----:B------:R-:W-:-:S06]  /*1170*/  FSEL R25, R27, R25, P5 ;  /* 0x000000191b197208 */ /* 0x000fcc0002800000 */
[----:B------:R-:W-:-:S06]  /*1180*/  DSETP.GT.AND P4, PT, R8, R24, PT ;  /* 0x000000180800722a */ /* 0x000fcc0003f84000 */
[----:B------:R-:W-:Y:S02]  /*1190*/  FSEL R8, R8, R24, P4 ;  /* 0x0000001808087208 */ /* 0x000fe40002000000 */
[----:B------:R-:W-:Y:S02]  /*11a0*/  FSEL R9, R9, R25, P4 ;  /* 0x0000001909097208 */ /* 0x000fe40002000000 */
[----:B------:R-:W4:Y:S04]  /*11b0*/  LDL.128 R24, [R31+0x60] ;  /* 0x000060001f187983 */ /* 0x000f280000100c00 */
[----:B------:R-:W-:-:S06]  /*11c0*/  DSETP.GT.AND P2, PT, R10, R8, PT ;  /* 0x000000080a00722a */ /* 0x000fcc0003f44000 */
[----:B------:R-:W-:Y:S02]  /*11d0*/  FSEL R34, R10, R8, P2 ;  /* 0x000000080a227208 */ /* 0x000fe40001000000 */
[----:B------:R-:W-:Y:S02]  /*11e0*/  FSEL R35, R11, R9, P2 ;  /* 0x000000090b237208 */ /* 0x000fe40001000000 */
[----:B------:R-:W4:Y:S04]  /*11f0*/  LDL.128 R8, [R31+0x70] ;  /* 0x000070001f087983 */ /* 0x000f280000100c00 */
[----:B--2---:R-:W-:Y:S01]  /*1200*/  DSETP.GT.AND P3, PT, R12, R34, PT ;  /* 0x000000220c00722a */ /* 0x004fe20003f64000 */
[----:B------:R-:W-:-:S05]  /*1210*/  SEL R0, R32, R0, P6 ;  /* 0x0000000020007207 */ /* 0x000fca0003000000 */
[----:B------:R-:W-:Y:S02]  /*1220*/  FSEL R12, R12, R34, P3 ;  /* 0x000000220c0c7208 */ /* 0x000fe40001800000 */
[----:B------:R-:W-:-:S06]  /*1230*/  FSEL R13, R13, R35, P3 ;  /* 0x000000230d0d7208 */ /* 0x000fcc0001800000 */
[----:B------:R-:W-:Y:S01]  /*1240*/  DSETP.GT.AND P6, PT, R14, R12, PT ;  /* 0x0000000c0e00722a */ /* 0x000fe20003fc4000 */
[----:B------:R-:W-:-:S05]  /*1250*/  @P5 VIADD R0, R32, 0x1 ;  /* 0x0000000120005836 */ /* 0x000fca0000000000 */
[----:B------:R-:W-:Y:S02]  /*1260*/  FSEL R12, R14, R12, P6 ;  /* 0x0000000c0e0c7208 */ /* 0x000fe40003000000 */
[----:B------:R-:W-:-:S06]  /*1270*/  FSEL R13, R15, R13, P6 ;  /* 0x0000000d0f0d7208 */ /* 0x000fcc0003000000 */
[----:B---3--:R-:W-:Y:S01]  /*1280*/  DSETP.GT.AND P5, PT, R16, R12, PT ;  /* 0x0000000c1000722a */ /* 0x008fe20003fa4000 */
[----:B------:R-:W-:-:S05]  /*1290*/  @P4 VIADD R0, R32, 0x2 ;  /* 0x0000000220004836 */ /* 0x000fca0000000000 */
[----:B------:R-:W-:Y:S02]  /*12a0*/  FSEL R12, R16, R12, P5 ;  /* 0x0000000c100c7208 */ /* 0x000fe40002800000 */
[----:B------:R-:W-:-:S06]  /*12b0*/  FSEL R13, R17, R13, P5 ;  /* 0x0000000d110d7208 */ /* 0x000fcc0002800000 */
[----:B------:R-:W-:Y:S01]  /*12c0*/  DSETP.GT.AND P4, PT, R18, R12, PT ;  /* 0x0000000c1200722a */ /* 0x000fe20003f84000 */
        /* <DEDUP_REMOVED lines=11> */
[----:B----4-:R-:W-:Y:S01]  /*1380*/  DSETP.GT.AND P6, PT, R4, R12, PT ;  /* 0x0000000c0400722a */ /* 0x010fe20003fc4000 */
[----:B------:R-:W-:-:S05]  /*1390*/  @P5 VIADD R0, R32, 0x6 ;  /* 0x0000000620005836 */ /* 0x000fca0000000000 */
[----:B------:R-:W-:Y:S02]  /*13a0*/  FSEL R4, R4, R12, P6 ;  /* 0x0000000c04047208 */ /* 0x000fe40003000000 */
[----:B------:R-:W-:-:S06]  /*13b0*/  FSEL R5, R5, R13, P6 ;  /* 0x0000000d05057208 */ /* 0x000fcc0003000000 */
[----:B------:R-:W-:Y:S01]  /*13c0*/  DSETP.GT.AND P5, PT, R6, R4, PT ;  /* 0x000000040600722a */ /* 0x000fe20003fa4000 */
[----:B------:R-:W-:-:S05]  /*13d0*/  @P4 VIADD R0, R32, 0x7 ;  /* 0x0000000720004836 */ /* 0x000fca0000000000 */
[----:B------:R-:W-:Y:S02]  /*13e0*/  FSEL R4, R6, R4, P5 ;  /* 0x0000000406047208 */ /* 0x000fe40002800000 */
[----:B------:R-:W-:Y:S01]  /*13f0*/  FSEL R5, R7, R5, P5 ;  /* 0x0000000507057208 */ /* 0x000fe20002800000 */
[C---:B------:R-:W-:Y:S02]  /*1400*/  @P2 VIADD R0, R32.reuse, 0x8 ;  /* 0x0000000820002836 */ /* 0x040fe40000000000 */
[C---:B------:R-:W-:Y:S02]  /*1410*/  @P3 VIADD R0, R32.reuse, 0x9 ;  /* 0x0000000920003836 */ /* 0x040fe40000000000 */
[C---:B------:R-:W-:Y:S02]  /*1420*/  @P6 VIADD R0, R32.reuse, 0xa ;  /* 0x0000000a20006836 */ /* 0x040fe40000000000 */
[----:B------:R-:W-:Y:S01]  /*1430*/  @P5 VIADD R0, R32, 0xb ;  /* 0x0000000b20005836 */ /* 0x000fe20000000000 */
[----:B------:R-:W-:-:S06]  /*1440*/  DSETP.GT.AND P4, PT, R24, R4, PT ;  /* 0x000000041800722a */ /* 0x000fcc0003f84000 */
[----:B------:R-:W-:Y:S02]  /*1450*/  FSEL R4, R24, R4, P4 ;  /* 0x0000000418047208 */ /* 0x000fe40002000000 */
[----:B------:R-:W-:-:S06]  /*1460*/  FSEL R5, R25, R5, P4 ;  /* 0x0000000519057208 */ /* 0x000fcc0002000000 */
[----:B------:R-:W-:-:S06]  /*1470*/  DSETP.GT.AND P2, PT, R26, R4, PT ;  /* 0x000000041a00722a */ /* 0x000fcc0003f44000 */
[----:B------:R-:W-:Y:S02]  /*1480*/  FSEL R4, R26, R4, P2 ;  /* 0x000000041a047208 */ /* 0x000fe40001000000 */
[----:B------:R-:W-:-:S06]  /*1490*/  FSEL R5, R27, R5, P2 ;  /* 0x000000051b057208 */ /* 0x000fcc0001000000 */
[----:B------:R-:W-:-:S06]  /*14a0*/  DSETP.GT.AND P3, PT, R8, R4, PT ;  /* 0x000000040800722a */ /* 0x000fcc0003f64000 */
[----:B------:R-:W-:Y:S02]  /*14b0*/  FSEL R4, R8, R4, P3 ;  /* 0x0000000408047208 */ /* 0x000fe40001800000 */
[----:B------:R-:W-:-:S06]  /*14c0*/  FSEL R5, R9, R5, P3 ;  /* 0x0000000509057208 */ /* 0x000fcc0001800000 */
[----:B------:R-:W-:Y:S01]  /*14d0*/  DSETP.GT.AND P5, PT, R10, R4, PT ;  /* 0x000000040a00722a */ /* 0x000fe20003fa4000 */
[C---:B------:R-:W-:Y:S02]  /*14e0*/  @P4 VIADD R0, R32.reuse, 0xc ;  /* 0x0000000c20004836 */ /* 0x040fe40000000000 */
[C---:B------:R-:W-:Y:S02]  /*14f0*/  @P2 VIADD R0, R32.reuse, 0xd ;  /* 0x0000000d20002836 */ /* 0x040fe40000000000 */
[----:B------:R-:W-:-:S09]  /*1500*/  @P3 VIADD R0, R32, 0xe ;  /* 0x0000000e20003836 */ /* 0x000fd20000000000 */
[C---:B------:R-:W-:Y:S02]  /*1510*/  @P5 VIADD R0, R32.reuse, 0xf ;  /* 0x0000000f20005836 */ /* 0x040fe40000000000 */
[----:B------:R-:W-:-:S05]  /*1520*/  VIADD R32, R32, 0x10 ;  /* 0x0000001020207836 */ /* 0x000fca0000000000 */
[----:B------:R-:W-:Y:S02]  /*1530*/  ISETP.NE.AND P2, PT, R32, R3, PT ;  /* 0x000000032000720c */ /* 0x000fe40003f45270 */
[----:B------:R-:W-:Y:S02]  /*1540*/  FSEL R34, R10, R4, P5 ;  /* 0x000000040a227208 */ /* 0x000fe40002800000 */
[----:B------:R-:W-:-:S09]  /*1550*/  FSEL R35, R11, R5, P5 ;  /* 0x000000050b237208 */ /* 0x000fd20002800000 */
[----:B------:R-:W-:Y:S05]  /*1560*/  @P2 BRA `(.L_x_7) ;  /* 0xfffffff800d02947 */ /* 0x000fea000383ffff */
[----:B------:R-:W-:-:S07]  /*1570*/  IMAD.MOV.U32 R20, RZ, RZ, R3 ;  /* 0x000000ffff147224 */ /* 0x000fce00078e0003 */
.L_x_6:
[----:B------:R-:W0:Y:S02]  /*1580*/  LDCU UR5, c[0x0][0x390] ;  /* 0x00007200ff0577ac */ /* 0x000e240008000800 */
[----:B0-----:R-:W-:-:S04]  /*1590*/  ULOP3.LUT UR6, UR5, 0xf, URZ, 0xc0, !UPT ;  /* 0x0000000f05067892 */ /* 0x001fc8000f8ec0ff */
[----:B------:R-:W-:-:S09]  /*15a0*/  UISETP.NE.AND UP0, UPT, UR6, URZ, UPT ;  /* 0x000000ff0600728c */ /* 0x000fd2000bf05270 */
[----:B------:R-:W-:Y:S05]  /*15b0*/  BRA.U !UP0, `(.L_x_8) ;  /* 0x0000000508587547 */ /* 0x000fea000b800000 */
[----:B------:R-:W-:Y:S02]  /*15c0*/  ULOP3.LUT UR7, UR5, 0x7, URZ, 0xc0, !UPT ;  /* 0x0000000705077892 */ /* 0x000fe4000f8ec0ff */
[----:B------:R-:W-:Y:S02]  /*15d0*/  UIADD3 UR5, UPT, UPT, UR6, -0x1, URZ ;  /* 0xffffffff06057890 */ /* 0x000fe4000fffe0ff */
[----:B------:R-:W-:Y:S02]  /*15e0*/  UISETP.NE.AND UP1, UPT, UR7, URZ, UPT ;  /* 0x000000ff0700728c */ /* 0x000fe4000bf25270 */
[----:B------:R-:W-:-:S09]  /*15f0*/  UISETP.GE.U32.AND UP0, UPT, UR5, 0x7, UPT ;  /* 0x000000070500788c */ /* 0x000fd2000bf06070 */
[----:B------:R-:W-:Y:S05]  /*1600*/  BRA.U !UP0, `(.L_x_9) ;  /* 0x0000000108987547 */ /* 0x000fea000b800000 */
[----:B------:R-:W-:-:S05]  /*1610*/  IMAD R21, R20, 0x8, R1 ;  /* 0x0000000814157824 */ /* 0x000fca00078e0201 */
[----:B-1--4-:R-:W4:Y:S04]  /*1620*/  LDL.128 R4, [R21] ;  /* 0x0000000015047983 */ /* 0x012f280000100c00 */
[----:B------:R-:W4:Y:S04]  /*1630*/  LDL.128 R8, [R21+0x10] ;  /* 0x0000100015087983 */ /* 0x000f280000100c00 */
[----:B--2---:R-:W2:Y:S04]  /*1640*/  LDL.128 R12, [R21+0x20] ;  /* 0x00002000150c7983 */ /* 0x004ea80000100c00 */
[----:B---3--:R-:W3:Y:S01]  /*1650*/  LDL.128 R16, [R21+0x30] ;  /* 0x0000300015107983 */ /* 0x008ee20000100c00 */
[----:B----45:R-:W-:-:S06]  /*1660*/  DSETP.GT.AND P3, PT, R4, R34, PT ;  /* 0x000000220400722a */ /* 0x030fcc0003f64000 */
[----:B------:R-:W-:Y:S02]  /*1670*/  FSEL R4, R4, R34, P3 ;  /* 0x0000002204047208 */ /* 0x000fe40001800000 */
[----:B------:R-:W-:Y:S02]  /*1680*/  FSEL R5, R5, R35, P3 ;  /* 0x0000002305057208 */ /* 0x000fe40001800000 */
[----:B------:R-:W-:-:S04]  /*1690*/  SEL R0, R20, R0, P3 ;  /* 0x0000000014007207 */ /* 0x000fc80001800000 */
[----:B------:R-:W-:-:S06]  /*16a0*/  DSETP.GT.AND P6, PT, R6, R4, PT ;  /* 0x000000040600722a */ /* 0x000fcc0003fc4000 */
        /* <DEDUP_REMOVED lines=10> */
[----:B--2---:R-:W-:Y:S01]  /*1750*/  DSETP.GT.AND P2, PT, R12, R4, PT ;  /* 0x000000040c00722a */ /* 0x004fe20003f44000 */
[----:B------:R-:W-:-:S05]  /*1760*/  @P4 VIADD R0, R20, 0x3 ;  /* 0x0000000314004836 */ /* 0x000fca0000000000 */
        /* <DEDUP_REMOVED lines=14> */
[C---:B------:R-:W-:Y:S02]  /*1850*/  @P4 VIADD R0, R20.reuse, 0x7 ;  /* 0x0000000714004836 */ /* 0x040fe40000000000 */
[----:B------:R-:W-:-:S07]  /*1860*/  VIADD R20, R20, 0x8 ;  /* 0x0000000814147836 */ /* 0x000fce0000000000 */
.L_x_9:
[----:B------:R-:W-:Y:S05]  /*1870*/  BRA.U !UP1, `(.L_x_8) ;  /* 0x0000000109a87547 */ /* 0x000fea000b800000 */
[----:B------:R-:W-:-:S04]  /*1880*/  UIADD3 UR5, UPT, UPT, UR7, -0x1, URZ ;  /* 0xffffffff07057890 */ /* 0x000fc8000fffe0ff */
[----:B------:R-:W-:-:S09]  /*1890*/  UISETP.GE.U32.AND UP0, UPT, UR5, 0x3, UPT ;  /* 0x000000030500788c */ /* 0x000fd2000bf06070 */
[----:B------:R-:W-:Y:S05]  /*18a0*/  BRA.U !UP0, `(.L_x_10) ;  /* 0x0000000108507547 */ /* 0x000fea000b800000 */
[----:B------:R-:W-:-:S05]  /*18b0*/  IMAD R12, R20, 0x8, R1 ;  /* 0x00000008140c7824 */ /* 0x000fca00078e0201 */
[----:B-1--4-:R-:W4:Y:S04]  /*18c0*/  LDL.128 R4, [R12] ;  /* 0x000000000c047983 */ /* 0x012f280000100c00 */
[----:B------:R-:W2:Y:S01]  /*18d0*/  LDL.128 R8, [R12+0x10] ;  /* 0x000010000c087983 */ /* 0x000ea20000100c00 */
[----:B----45:R-:W-:-:S06]  /*18e0*/  DSETP.GT.AND P2, PT, R4, R34, PT ;  /* 0x000000220400722a */ /* 0x030fcc0003f44000 */
[----:B------:R-:W-:Y:S02]  /*18f0*/  FSEL R4, R4, R34, P2 ;  /* 0x0000002204047208 */ /* 0x000fe40001000000 */
[----:B------:R-:W-:Y:S02]  /*1900*/  FSEL R5, R5, R35, P2 ;  /* 0x0000002305057208 */ /* 0x000fe40001000000 */
[----:B------:R-:W-:-:S04]  /*1910*/  SEL R0, R20, R0, P2 ;  /* 0x0000000014007207 */ /* 0x000fc80001000000 */
[----:B------:R-:W-:-:S06]  /*1920*/  DSETP.GT.AND P3, PT, R6, R4, PT ;  /* 0x000000040600722a */ /* 0x000fcc0003f64000 */
        /* <DEDUP_REMOVED lines=12> */
.L_x_10:
[----:B------:R-:W-:Y:S05]  /*19f0*/  @!P1 BRA `(.L_x_8) ;  /* 0x0000000000489947 */ /* 0x000fea0003800000 */
[----:B------:R-:W-:-:S05]  /*1a00*/  IMAD R10, R20, 0x8, R1 ;  /* 0x00000008140a7824 */ /* 0x000fca00078e0201 */
[----:B-1--4-:R-:W4:Y:S01]  /*1a10*/  LDL.128 R4, [R10] ;  /* 0x000000000a047983 */ /* 0x012f220000100c00 */
[----:B------:R-:W-:Y:S01]  /*1a20*/  ISETP.NE.AND P2, PT, R29, 0x1, PT ;  /* 0x000000011d00780c */ /* 0x000fe20003f45270 */
[----:B----45:R-:W-:-:S06]  /*1a30*/  DSETP.GT.AND P1, PT, R4, R34, PT ;  /* 0x000000220400722a */ /* 0x030fcc0003f24000 */
[----:B------:R-:W-:Y:S02]  /*1a40*/  FSEL R8, R4, R34, P1 ;  /* 0x0000002204087208 */ /* 0x000fe40000800000 */
[----:B------:R-:W-:Y:S02]  /*1a50*/  FSEL R9, R5, R35, P1 ;  /* 0x0000002305097208 */ /* 0x000fe40000800000 */
[----:B------:R-:W-:Y:S02]  /*1a60*/  SEL R0, R20, R0, P1 ;  /* 0x0000000014007207 */ /* 0x000fe40000800000 */
[----:B------:R-:W-:Y:S05]  /*1a70*/  @!P2 BRA `(.L_x_8) ;  /* 0x000000000028a947 */ /* 0x000fea0003800000 */
[----:B------:R-:W-:-:S13]  /*1a80*/  ISETP.NE.AND P3, PT, R29, 0x2, PT ;  /* 0x000000021d00780c */ /* 0x000fda0003f65270 */
[----:B------:R-:W4:Y:S01]  /*1a90*/  @P3 LDL.64 R4, [R10+0x10] ;  /* 0x000010000a043983 */ /* 0x000f220000100a00 */
[----:B------:R-:W-:Y:S01]  /*1aa0*/  DSETP.GT.AND P1, PT, R6, R8, PT ;  /* 0x000000080600722a */ /* 0x000fe20003f24000 */
[----:B------:R-:W-:-:S05]  /*1ab0*/  PLOP3.LUT P4, PT, PT, PT, PT, 0x8, 0x80 ;  /* 0x000000000080781c */ /* 0x000fca0003f8e170 */
[----:B------:R-:W-:Y:S02]  /*1ac0*/  FSEL R6, R6, R8, P1 ;  /* 0x0000000806067208 */ /* 0x000fe40000800000 */
[----:B------:R-:W-:-:S06]  /*1ad0*/  FSEL R7, R7, R9, P1 ;  /* 0x0000000907077208 */ /* 0x000fcc0000800000 */
[----:B------:R-:W-:Y:S01]  /*1ae0*/  @P1 VIADD R0, R20, 0x1 ;  /* 0x0000000114001836 */ /* 0x000fe20000000000 */
[----:B----4-:R-:W-:-:S06]  /*1af0*/  @P3 DSETP.GT.AND P2, PT, R4, R6, PT ;  /* 0x000000060400322a */ /* 0x010fcc0003f44000 */
[----:B------:R-:W-:-:S13]  /*1b00*/  @P3 PLOP3.LUT P4, PT, P2, PT, PT, 0x80, 0x8 ;  /* 0x000000000008381c */ /* 0x000fda000178f070 */
[----:B------:R-:W-:-:S07]  /*1b10*/  @P4 VIADD R0, R20, 0x2 ;  /* 0x0000000214004836 */ /* 0x000fce0000000000 */
.L_x_8:
[----:B-1--4-:R-:W0:Y:S02]  /*1b20*/  LDC.64 R4, c[0x0][0x380] ;  /* 0x0000e000ff047b82 */ /* 0x012e240000000a00 */
[----:B0-----:R-:W-:-:S05]  /*1b30*/  IMAD.WIDE R4, R28, 0x4, R4 ;  /* 0x000000041c047825 */ /* 0x001fca00078e0204 */
[----:B------:R0:W-:Y:S01]  /*1b40*/  STG.E.U8 desc[UR8][R4.64+0x3], R0 ;  /* 0x0000030004007986 */ /* 0x0001e2000c101108 */
[----:B------:R-:W-:Y:S05]  /*1b50*/  @!P0 BRA `(.L_x_11) ;  /* 0xffffffe400908947 */ /* 0x000fea000383ffff */
[----:B------:R-:W-:Y:S05]  /*1b60*/  EXIT ;  /* 0x000000000000794d */ /* 0x000fea0003800000 */
.L_x_12:
[----:B------:R-:W-:-:S00]  /*1b70*/  BRA `(.L_x_12) ;  /* 0xfffffffc00fc7947 */ /* 0x000fc0000383ffff */
[----:B------:R-:W-:-:S00]  /*1b80*/  NOP ;  /* 0x0000000000007918 */ /* 0x000fc00000000000 */
[----:B------:R-:W-:-:S00]  /*1b90*/  NOP ;  /* 0x0000000000007918 */ /* 0x000fc00000000000 */
[----:B------:R-:W-:-:S00]  /*1ba0*/  NOP ;  /* 0x0000000000007918 */ /* 0x000fc00000000000 */
[----:B------:R-:W-:-:S00]  /*1bb0*/  NOP ;  /* 0x0000000000007918 */ /* 0x000fc00000000000 */
[----:B------:R-:W-:-:S00]  /*1bc0*/  NOP ;  /* 0x0000000000007918 */ /* 0x000fc00000000000 */
[----:B------:R-:W-:-:S00]  /*1bd0*/  NOP ;  /* 0x0000000000007918 */ /* 0x000fc00000000000 */
[----:B------:R-:W-:-:S00]  /*1be0*/  NOP ;  /* 0x0000000000007918 */ /* 0x000fc00000000000 */
[----:B------:R-:W-:-:S00]  /*1bf0*/  NOP ;  /* 0x0000000000007918 */ /* 0x000fc00000000000 */
.L_x_13:


//--------------------- .nv.shared.reserved.0     --------------------------
	.section	.nv.shared.reserved.0,"aw",@nobits
	.weak		__nv_reservedSMEM_offset_0_alias
	.size		__nv_reservedSMEM_offset_0_alias, 0, 64
	.other		__nv_reservedSMEM_offset_0_alias,@"STO_CUDA_RESERVED_SHARED STV_DEFAULT"
__nv_reservedSMEM_offset_0_alias:
	.zero		0
	.zero		64


//--------------------- .nv.constant0._Z6kernelP6uchar4iii --------------------------
	.section	.nv.constant0._Z6kernelP6uchar4iii,"a",@progbits
	.sectionflags	@""
	.align	4
.nv.constant0._Z6kernelP6uchar4iii:
	.zero		916


//--------------------- SYMBOLS --------------------------

	.type		.nv.reservedSmem.offset0,@object
	.size		.nv.reservedSmem.offset0,0x4
